// auto-generated by cutlass_sweep.gemm — config: {"arch": "sm_90", "cluster_m": 4, "cluster_n": 2, "dtype": "bf16", "dtype_b": "bf16", "layout": "nt", "stages": 0, "tile_k": 64, "tile_m": 256, "tile_n": 256}
#include "cutlass/cutlass.h"
#include "cutlass/gemm/collective/collective_builder.hpp"
#include "cutlass/gemm/device/gemm_universal_adapter.h"
#include "cutlass/gemm/kernel/gemm_universal.hpp"
#include "cutlass/epilogue/collective/collective_builder.hpp"

using ElemA = cutlass::bfloat16_t;
using ElemB = cutlass::bfloat16_t;
using ElemCD = cutlass::bfloat16_t;
using Acc  = float;
using TileShape    = cute::Shape<cute::_256, cute::_256, cute::_64>;
using ClusterShape = cute::Shape<cute::_4, cute::_2, cute::_1>;

using CollectiveEpilogue = typename cutlass::epilogue::collective::CollectiveBuilder<
    cutlass::arch::Sm90, cutlass::arch::OpClassTensorOp,
    TileShape, ClusterShape,
    cutlass::epilogue::collective::EpilogueTileAuto,
    Acc, Acc,
    ElemCD, cutlass::layout::RowMajor, 128 / cutlass::sizeof_bits<ElemCD>::value,
    ElemCD, cutlass::layout::RowMajor, 128 / cutlass::sizeof_bits<ElemCD>::value,
    cutlass::epilogue::collective::EpilogueScheduleAuto
  >::CollectiveOp;

using CollectiveMainloop = typename cutlass::gemm::collective::CollectiveBuilder<
    cutlass::arch::Sm90, cutlass::arch::OpClassTensorOp,
    ElemA, cutlass::layout::RowMajor, 128 / cutlass::sizeof_bits<ElemA>::value,
    ElemB, cutlass::layout::ColumnMajor, 128 / cutlass::sizeof_bits<ElemB>::value,
    Acc,
    TileShape, ClusterShape,
    cutlass::gemm::collective::StageCountAutoCarveout<static_cast<int>(sizeof(typename CollectiveEpilogue::SharedStorage))>,
    cutlass::gemm::collective::KernelScheduleAuto
  >::CollectiveOp;

using GemmKernel = cutlass::gemm::kernel::GemmUniversal<
    cute::Shape<int,int,int,int>,
    CollectiveMainloop,
    CollectiveEpilogue
>;
using Gemm = cutlass::gemm::device::GemmUniversalAdapter<GemmKernel>;

// Force the device kernel symbol into the cubin without needing a host main.
auto* _anchor = &cutlass::device_kernel<GemmKernel>;


// ===== COMPILED SASS (sm_90a) =====

	.target	sm_90a

	.elftype	@"ET_EXEC"


//--------------------- .note.nv.tkinfo           --------------------------
	.section	.note.nv.tkinfo,"",@"SHT_NOTE"
	.sectionflags	@"SHF_NOTE_NV_TKINFO"
	.tkinfo
        /*0018*/ 	.word	0x00000002
        /*0030*/ 	.string	""
        /*0030*/ 	.string	"ptxas"
        /*0030*/ 	.string	"Cuda compilation tools, release 13.0, V13.0.88"
        /*0030*/ 	.string	"Build cuda_13.0.r13.0/compiler.36424714_0"
        /*0030*/ 	.string	"-arch sm_90a -m 64 "



//--------------------- .note.nv.cuinfo           --------------------------
	.section	.note.nv.cuinfo,"",@"SHT_NOTE"
	.sectionflags	@"SHF_NOTE_NV_CUINFO"
        /*0018*/ 	.short	0x0002
        /*001a*/ 	.short	0x005a
        /*001c*/ 	.short	0x0082
	.zero		2


//--------------------- .nv.info                  --------------------------
	.section	.nv.info,"",@"SHT_CUDA_INFO"
	.align	4


	//----- nvinfo : EIATTR_REGCOUNT
	.align		4
        /*0000*/ 	.byte	0x04, 0x2f
        /*0002*/ 	.short	(.L_15 - .L_14)
	.align		4
.L_14:
        /*0004*/ 	.word	index@(_ZN7cutlass13device_kernelINS_4gemm6kernel13GemmUniversalIN4cute5tupleIJiiiiEEENS1_10collective13CollectiveMmaINS1_34MainloopSm90TmaGmmaWarpSpecializedILi3ENS5_IJNS4_1CILi4EEENSA_ILi2EEENSA_ILi1EEEEEENS1_35KernelTmaWarpSpecializedCooperativeEEENS5_IJNSA_ILi256EEESH_NSA_ILi64EEEEEENS_10bfloat16_tENS5_IJlSD_lEEESK_SL_NS4_8TiledMMAINS4_8MMA_AtomIJNS4_4SM904GMMA28MMA_64x256x16_F32BF16BF16_SSILNSP_5MajorE0ELSR_0ELNSP_7ScaleInE1ELSS_1EEEEEENS4_6LayoutINS5_IJSC_SD_SD_EEENS5_IJSD_NSA_ILi0EEESX_EEEEENS5_IJNS4_10UnderscoreES10_S10_EEEEENS4_23SM90_TMA_LOAD_MULTICASTENS4_14ComposedLayoutINS4_7SwizzleILi3ELi4ELi3EEENS4_18smem_ptr_flag_bitsILi16EEENSV_INS5_IJNSA_ILi8EEESI_EEENS5_IJSI_SD_EEEEEEEvNS4_8identityES13_S1D_vS1E_EENS_8epilogue10collective6detail29Sm90TmaWarpSpecializedAdapterINS1H_15DefaultEpilogueISK_SL_SL_NS1G_6thread17LinearCombinationISK_Li1EffLNS1L_9ScaleType4KindE0ELNS_15FloatRoundStyleE2ESK_EENS1_15EpilogueDefaultEEEEEvvEEEEvNT_6ParamsE)
        /*0008*/ 	.word	0x000000a8


	//----- nvinfo : EIATTR_FRAME_SIZE
	.align		4
.L_15:
        /*000c*/ 	.byte	0x04, 0x11
        /*000e*/ 	.short	(.L_17 - .L_16)
	.align		4
.L_16:
        /*0010*/ 	.word	index@(_ZN7cutlass13device_kernelINS_4gemm6kernel13GemmUniversalIN4cute5tupleIJiiiiEEENS1_10collective13CollectiveMmaINS1_34MainloopSm90TmaGmmaWarpSpecializedILi3ENS5_IJNS4_1CILi4EEENSA_ILi2EEENSA_ILi1EEEEEENS1_35KernelTmaWarpSpecializedCooperativeEEENS5_IJNSA_ILi256EEESH_NSA_ILi64EEEEEENS_10bfloat16_tENS5_IJlSD_lEEESK_SL_NS4_8TiledMMAINS4_8MMA_AtomIJNS4_4SM904GMMA28MMA_64x256x16_F32BF16BF16_SSILNSP_5MajorE0ELSR_0ELNSP_7ScaleInE1ELSS_1EEEEEENS4_6LayoutINS5_IJSC_SD_SD_EEENS5_IJSD_NSA_ILi0EEESX_EEEEENS5_IJNS4_10UnderscoreES10_S10_EEEEENS4_23SM90_TMA_LOAD_MULTICASTENS4_14ComposedLayoutINS4_7SwizzleILi3ELi4ELi3EEENS4_18smem_ptr_flag_bitsILi16EEENSV_INS5_IJNSA_ILi8EEESI_EEENS5_IJSI_SD_EEEEEEEvNS4_8identityES13_S1D_vS1E_EENS_8epilogue10collective6detail29Sm90TmaWarpSpecializedAdapterINS1H_15DefaultEpilogueISK_SL_SL_NS1G_6thread17LinearCombinationISK_Li1EffLNS1L_9ScaleType4KindE0ELNS_15FloatRoundStyleE2ESK_EENS1_15EpilogueDefaultEEEEEvvEEEEvNT_6ParamsE)
        /*0014*/ 	.word	0x00000788


	//----- nvinfo : EIATTR_MIN_STACK_SIZE
	.align		4
.L_17:
        /*0018*/ 	.byte	0x04, 0x12
        /*001a*/ 	.short	(.L_19 - .L_18)
	.align		4
.L_18:
        /*001c*/ 	.word	index@(_ZN7cutlass13device_kernelINS_4gemm6kernel13GemmUniversalIN4cute5tupleIJiiiiEEENS1_10collective13CollectiveMmaINS1_34MainloopSm90TmaGmmaWarpSpecializedILi3ENS5_IJNS4_1CILi4EEENSA_ILi2EEENSA_ILi1EEEEEENS1_35KernelTmaWarpSpecializedCooperativeEEENS5_IJNSA_ILi256EEESH_NSA_ILi64EEEEEENS_10bfloat16_tENS5_IJlSD_lEEESK_SL_NS4_8TiledMMAINS4_8MMA_AtomIJNS4_4SM904GMMA28MMA_64x256x16_F32BF16BF16_SSILNSP_5MajorE0ELSR_0ELNSP_7ScaleInE1ELSS_1EEEEEENS4_6LayoutINS5_IJSC_SD_SD_EEENS5_IJSD_NSA_ILi0EEESX_EEEEENS5_IJNS4_10UnderscoreES10_S10_EEEEENS4_23SM90_TMA_LOAD_MULTICASTENS4_14ComposedLayoutINS4_7SwizzleILi3ELi4ELi3EEENS4_18smem_ptr_flag_bitsILi16EEENSV_INS5_IJNSA_ILi8EEESI_EEENS5_IJSI_SD_EEEEEEEvNS4_8identityES13_S1D_vS1E_EENS_8epilogue10collective6detail29Sm90TmaWarpSpecializedAdapterINS1H_15DefaultEpilogueISK_SL_SL_NS1G_6thread17LinearCombinationISK_Li1EffLNS1L_9ScaleType4KindE0ELNS_15FloatRoundStyleE2ESK_EENS1_15EpilogueDefaultEEEEEvvEEEEvNT_6ParamsE)
        /*0020*/ 	.word	0x00000788
.L_19:


//--------------------- .nv.compat                --------------------------
	.section	.nv.compat,"",@"SHT_CUDA_COMPAT_INFO"
	.align	4
        /*0000*/ 	.byte	0x02, 0x09, 0x01, 0x00, 0x02, 0x02, 0x04, 0x00, 0x02, 0x05, 0x05, 0x00, 0x03, 0x07, 0x01, 0x01
        /*0010*/ 	.byte	0x02, 0x03, 0x01, 0x00, 0x02, 0x06, 0x01, 0x00, 0x04, 0x0b, 0x08, 0x00, 0x00, 0x00, 0x00, 0x00
        /*0020*/ 	.byte	0x00, 0x00, 0x00, 0x00


//--------------------- .nv.info._ZN7cutlass13device_kernelINS_4gemm6kernel13GemmUniversalIN4cute5tupleIJiiiiEEENS1_10collective13CollectiveMmaINS1_34MainloopSm90TmaGmmaWarpSpecializedILi3ENS5_IJNS4_1CILi4EEENSA_ILi2EEENSA_ILi1EEEEEENS1_35KernelTmaWarpSpecializedCooperativeEEENS5_IJNSA_ILi256EEESH_NSA_ILi64EEEEEENS_10bfloat16_tENS5_IJlSD_lEEESK_SL_NS4_8TiledMMAINS4_8MMA_AtomIJNS4_4SM904GMMA28MMA_64x256x16_F32BF16BF16_SSILNSP_5MajorE0ELSR_0ELNSP_7ScaleInE1ELSS_1EEEEEENS4_6LayoutINS5_IJSC_SD_SD_EEENS5_IJSD_NSA_ILi0EEESX_EEEEENS5_IJNS4_10UnderscoreES10_S10_EEEEENS4_23SM90_TMA_LOAD_MULTICASTENS4_14ComposedLayoutINS4_7SwizzleILi3ELi4ELi3EEENS4_18smem_ptr_flag_bitsILi16EEENSV_INS5_IJNSA_ILi8EEESI_EEENS5_IJSI_SD_EEEEEEEvNS4_8identityES13_S1D_vS1E_EENS_8epilogue10collective6detail29Sm90TmaWarpSpecializedAdapterINS1H_15DefaultEpilogueISK_SL_SL_NS1G_6thread17LinearCombinationISK_Li1EffLNS1L_9ScaleType4KindE0ELNS_15FloatRoundStyleE2ESK_EENS1_15EpilogueDefaultEEEEEvvEEEEvNT_6ParamsE --------------------------
	.section	.nv.info._ZN7cutlass13device_kernelINS_4gemm6kernel13GemmUniversalIN4cute5tupleIJiiiiEEENS1_10collective13CollectiveMmaINS1_34MainloopSm90TmaGmmaWarpSpecializedILi3ENS5_IJNS4_1CILi4EEENSA_ILi2EEENSA_ILi1EEEEEENS1_35KernelTmaWarpSpecializedCooperativeEEENS5_IJNSA_ILi256EEESH_NSA_ILi64EEEEEENS_10bfloat16_tENS5_IJlSD_lEEESK_SL_NS4_8TiledMMAINS4_8MMA_AtomIJNS4_4SM904GMMA28MMA_64x256x16_F32BF16BF16_SSILNSP_5MajorE0ELSR_0ELNSP_7ScaleInE1ELSS_1EEEEEENS4_6LayoutINS5_IJSC_SD_SD_EEENS5_IJSD_NSA_ILi0EEESX_EEEEENS5_IJNS4_10UnderscoreES10_S10_EEEEENS4_23SM90_TMA_LOAD_MULTICASTENS4_14ComposedLayoutINS4_7SwizzleILi3ELi4ELi3EEENS4_18smem_ptr_flag_bitsILi16EEENSV_INS5_IJNSA_ILi8EEESI_EEENS5_IJSI_SD_EEEEEEEvNS4_8identityES13_S1D_vS1E_EENS_8epilogue10collective6detail29Sm90TmaWarpSpecializedAdapterINS1H_15DefaultEpilogueISK_SL_SL_NS1G_6thread17LinearCombinationISK_Li1EffLNS1L_9ScaleType4KindE0ELNS_15FloatRoundStyleE2ESK_EENS1_15EpilogueDefaultEEEEEvvEEEEvNT_6ParamsE,"",@"SHT_CUDA_INFO"
	.sectionflags	@""
	.align	4


	//----- nvinfo : EIATTR_CUDA_API_VERSION
	.align		4
        /*0000*/ 	.byte	0x04, 0x37
        /*0002*/ 	.short	(.L_21 - .L_20)
.L_20:
        /*0004*/ 	.word	0x00000082


	//----- nvinfo : EIATTR_KPARAM_INFO
	.align		4
.L_21:
        /*0008*/ 	.byte	0x04, 0x17
        /*000a*/ 	.short	(.L_23 - .L_22)
.L_22:
        /*000c*/ 	.word	0x00000000
        /*0010*/ 	.short	0x0000
        /*0012*/ 	.short	0x0070
        /*0014*/ 	.byte	0x00, 0xf0, 0x01, 0x10


	//----- nvinfo : EIATTR_SPARSE_MMA_MASK
	.align		4
.L_23:
        /*0018*/ 	.byte	0x03, 0x50
        /*001a*/ 	.short	0x0000


	//----- nvinfo : EIATTR_MAXREG_COUNT
	.align		4
        /*001c*/ 	.byte	0x03, 0x1b
        /*001e*/ 	.short	0x00a8


	//----- nvinfo : EIATTR_NUM_BARRIERS
	.align		4
        /*0020*/ 	.byte	0x02, 0x4c
        /*0022*/ 	.byte	0x01
	.zero		1


	//----- nvinfo : EIATTR_EXTERNS
	.align		4
        /*0024*/ 	.byte	0x04, 0x0f
        /*0026*/ 	.short	(.L_25 - .L_24)


	//   ....[0]....
	.align		4
.L_24:
        /*0028*/ 	.word	index@(__assertfail)


	//----- nvinfo : EIATTR_ANNOTATIONS
	.align		4
.L_25:
        /*002c*/ 	.byte	0x04, 0x55
        /*002e*/ 	.short	(.L_27 - .L_26)


	//   ....[0]....
.L_26:
        /*0030*/ 	.word	0x00000001
        /*0034*/ 	.byte	0x00, 0x0a, 0x00, 0x00, 0x01, 0x00, 0x00, 0x00, 0x10, 0x0a, 0x00, 0x00, 0x01, 0x00, 0x00, 0x00
        /* <DEDUP_REMOVED lines=716> */
        /*2d04*/ 	.byte	0x40, 0xb2, 0x01, 0x00, 0x01, 0x00, 0x00, 0x00, 0x60, 0xb2, 0x01, 0x00


	//----- nvinfo : EIATTR_MERCURY_ISA_VERSION
	.align		4
.L_27:
        /*2d10*/ 	.byte	0x03, 0x5f
        /*2d12*/ 	.short	0x0101


	//----- nvinfo : EIATTR_INT_WARP_WIDE_INSTR_OFFSETS
	.align		4
        /*2d14*/ 	.byte	0x04, 0x31
        /*2d16*/ 	.short	(.L_29 - .L_28)


	//   ....[0]....
.L_28:
        /*2d18*/ 	.word	0x00000580


	//   ....[1]....
        /*2d1c*/ 	.word	0x00000590


	//   ....[2]....
        /*2d20*/ 	.word	0x000006f0


	//----- nvinfo : EIATTR_COOP_GROUP_MASK_REGIDS
	.align		4
.L_29:
        /*2d24*/ 	.byte	0x04, 0x29
        /*2d26*/ 	.short	(.L_31 - .L_30)


	//   ....[0]....
.L_30:
        /*2d28*/ 	.word	0xffffffff


	//   ....[1]....
        /*2d2c*/ 	.word	0xffffffff


	//   ....[2]....
        /*2d30*/ 	.word	0xffffffff


	//   ....[3]....
        /*2d34*/ 	.word	0xffffffff


	//   ....[4]....
        /*2d38*/ 	.word	0xffffffff


	//   ....[5]....
        /*2d3c*/ 	.word	0xffffffff


	//----- nvinfo : EIATTR_COOP_GROUP_INSTR_OFFSETS
	.align		4
.L_31:
        /*2d40*/ 	.byte	0x04, 0x28
        /*2d42*/ 	.short	(.L_33 - .L_32)


	//   ....[0]....
.L_32:
        /*2d44*/ 	.word	0x00000070


	//   ....[1]....
        /*2d48*/ 	.word	0x00000080


	//   ....[2]....
        /*2d4c*/ 	.word	0x000001a0


	//   ....[3]....
        /*2d50*/ 	.word	0x000003b0


	//   ....[4]....
        /*2d54*/ 	.word	0x00000840


	//   ....[5]....
        /*2d58*/ 	.word	0x00001410


	//----- nvinfo : EIATTR_REG_RECONFIG
	.align		4
.L_33:
        /*2d5c*/ 	.byte	0x01, 0x54
	.zero		2


	//----- nvinfo : EIATTR_SYSCALL_OFFSETS
	.align		4
        /*2d60*/ 	.byte	0x04, 0x46
        /*2d62*/ 	.short	(.L_35 - .L_34)


	//   ....[0]....
.L_34:
        /*2d64*/ 	.word	0x000015c0


	//----- nvinfo : EIATTR_MBARRIER_INSTR_OFFSETS
	.align		4
.L_35:
        /*2d68*/ 	.byte	0x04, 0x39
        /*2d6a*/ 	.short	(.L_37 - .L_36)


	//   ....[0]....
.L_36:
        /*2d6c*/ 	.word	0x00000320
        /*2d70*/ 	.word	0x000000ff
        /*2d74*/ 	.word	0x00000000
        /*2d78*/ 	.short	0x0100
        /*2d7a*/ 	.byte	0x08
	.zero		1


	//   ....[1]....
        /*2d7c*/ 	.word	0x00000330
        /*2d80*/ 	.word	0x000000ff
        /*2d84*/ 	.word	0x00000018
        /*2d88*/ 	.short	0x0100
        /*2d8a*/ 	.byte	0x08
	.zero		1


	//   ....[2]....
        /*2d8c*/ 	.word	0x00000340
        /*2d90*/ 	.word	0x000000ff
        /*2d94*/ 	.word	0x00000008
        /*2d98*/ 	.short	0x0100
        /*2d9a*/ 	.byte	0x08
	.zero		1


	//   ....[3]....
        /*2d9c*/ 	.word	0x00000350
        /*2da0*/ 	.word	0x000000ff
        /*2da4*/ 	.word	0x00000020
        /*2da8*/ 	.short	0x0100
        /*2daa*/ 	.byte	0x08
	.zero		1


	//   ....[4]....
        /*2dac*/ 	.word	0x00000360
        /*2db0*/ 	.word	0x000000ff
        /*2db4*/ 	.word	0x00000010
        /*2db8*/ 	.short	0x0100
        /*2dba*/ 	.byte	0x08
	.zero		1


	//   ....[5]....
        /*2dbc*/ 	.word	0x00000370
        /*2dc0*/ 	.word	0x000000ff
        /*2dc4*/ 	.word	0x00000028
        /*2dc8*/ 	.short	0x0100
        /*2dca*/ 	.byte	0x08
	.zero		1


	//   ....[6]....
        /*2dcc*/ 	.word	0x00000750
        /*2dd0*/ 	.word	0x000000ff
        /*2dd4*/ 	.word	0x00000040
        /*2dd8*/ 	.short	0x0100
        /*2dda*/ 	.byte	0x06
	.zero		1


	//   ....[7]....
        /*2ddc*/ 	.word	0x000007b0
        /*2de0*/ 	.word	0x000000ff
        /*2de4*/ 	.word	0x00000048
        /*2de8*/ 	.short	0x0100
        /*2dea*/ 	.byte	0x06
	.zero		1


	//   ....[8]....
        /*2dec*/ 	.word	0x000016a0
        /*2df0*/ 	.word	0x00000004
        /*2df4*/ 	.word	0x00000000
        /*2df8*/ 	.short	0x010a
        /*2dfa*/ 	.byte	0x3f
	.zero		1


	//   ....[9]....
        /*2dfc*/ 	.word	0x000016e0
        /*2e00*/ 	.word	0x00000004
        /*2e04*/ 	.word	0x00000000
        /*2e08*/ 	.short	0x010a
        /*2e0a*/ 	.byte	0x3f
	.zero		1


	//   ....[10]....
        /*2e0c*/ 	.word	0x00004d30
        /*2e10*/ 	.word	0x00000004
        /*2e14*/ 	.word	0x00000000
        /*2e18*/ 	.short	0x010a
        /*2e1a*/ 	.byte	0x3f
	.zero		1


	//   ....[11]....
        /*2e1c*/ 	.word	0x00004d70
        /*2e20*/ 	.word	0x00000004
        /*2e24*/ 	.word	0x00000000
        /*2e28*/ 	.short	0x010a
        /*2e2a*/ 	.byte	0x3f
	.zero		1


	//   ....[12]....
        /*2e2c*/ 	.word	0x00008e60
        /*2e30*/ 	.word	0x00000004
        /*2e34*/ 	.word	0x00000000
        /*2e38*/ 	.short	0x0101
        /*2e3a*/ 	.byte	0x3f
	.zero		1


	//   ....[13]....
        /*2e3c*/ 	.word	0x00009080
        /*2e40*/ 	.word	0x00000000
        /*2e44*/ 	.word	0x00000000
        /*2e48*/ 	.short	0x0101
        /*2e4a*/ 	.byte	0x3f
	.zero		1


	//   ....[14]....
        /*2e4c*/ 	.word	0x0001ad90
        /*2e50*/ 	.word	0x0000000a
        /*2e54*/ 	.word	0x00000018
        /*2e58*/ 	.short	0x010a
        /*2e5a*/ 	.byte	0x3f
	.zero		1


	//   ....[15]....
        /*2e5c*/ 	.word	0x0001b160
        /*2e60*/ 	.word	0x00000002
        /*2e64*/ 	.word	0x00000048
        /*2e68*/ 	.short	0x0101
        /*2e6a*/ 	.byte	0x3f
	.zero		1


	//   ....[16]....
        /*2e6c*/ 	.word	0x0001b960
        /*2e70*/ 	.word	0x00000005
        /*2e74*/ 	.word	0x00000000
        /*2e78*/ 	.short	0x010a
        /*2e7a*/ 	.byte	0x3f
	.zero		1


	//   ....[17]....
        /*2e7c*/ 	.word	0x0001b9f0
        /*2e80*/ 	.word	0x00000007
        /*2e84*/ 	.word	0x00000000
        /*2e88*/ 	.short	0x010a
        /*2e8a*/ 	.byte	0x3f
	.zero		1


	//   ....[18]....
        /*2e8c*/ 	.word	0x0001ba80
        /*2e90*/ 	.word	0x00000003
        /*2e94*/ 	.word	0x00000000
        /*2e98*/ 	.short	0x010a
        /*2e9a*/ 	.byte	0x3f
	.zero		1


	//   ....[19]....
        /*2e9c*/ 	.word	0x0001bae0
        /*2ea0*/ 	.word	0x00000004
        /*2ea4*/ 	.word	0x00000000
        /*2ea8*/ 	.short	0x010a
        /*2eaa*/ 	.byte	0x3f
	.zero		1


	//   ....[20]....
        /*2eac*/ 	.word	0x0001bb30
        /*2eb0*/ 	.word	0x00000004
        /*2eb4*/ 	.word	0x00000000
        /*2eb8*/ 	.short	0x010a
        /*2eba*/ 	.byte	0x3f
	.zero		1


	//   ....[21]....
        /*2ebc*/ 	.word	0x0001bc00
        /*2ec0*/ 	.word	0x0000000a
        /*2ec4*/ 	.word	0x00000018
        /*2ec8*/ 	.short	0x010a
        /*2eca*/ 	.byte	0x3f
	.zero		1


	//   ....[22]....
        /*2ecc*/ 	.word	0x0001bcd0
        /*2ed0*/ 	.word	0x00000005
        /*2ed4*/ 	.word	0x00000000
        /*2ed8*/ 	.short	0x010a
        /*2eda*/ 	.byte	0x3f
	.zero		1


	//   ....[23]....
        /*2edc*/ 	.word	0x0001bd20
        /*2ee0*/ 	.word	0x00000007
        /*2ee4*/ 	.word	0x00000000
        /*2ee8*/ 	.short	0x010a
        /*2eea*/ 	.byte	0x3f
	.zero		1


	//----- nvinfo : EIATTR_NUM_MBARRIERS
	.align		4
.L_37:
        /*2eec*/ 	.byte	0x03, 0x38
        /*2eee*/ 	.short	0x0008


	//----- nvinfo : EIATTR_EXIT_INSTR_OFFSETS
	.align		4
        /*2ef0*/ 	.byte	0x04, 0x1c
        /*2ef2*/ 	.short	(.L_39 - .L_38)


	//   ....[0]....
.L_38:
        /*2ef4*/ 	.word	0x00000aa0


	//   ....[1]....
        /*2ef8*/ 	.word	0x00001330


	//   ....[2]....
        /*2efc*/ 	.word	0x0001a2d0


	//   ....[3]....
        /*2f00*/ 	.word	0x0001a8f0


	//   ....[4]....
        /*2f04*/ 	.word	0x0001bad0


	//----- nvinfo : EIATTR_MAX_THREADS
	.align		4
.L_39:
        /*2f08*/ 	.byte	0x04, 0x05
        /*2f0a*/ 	.short	(.L_41 - .L_40)
.L_40:
        /*2f0c*/ 	.word	0x00000180
        /*2f10*/ 	.word	0x00000001
        /*2f14*/ 	.word	0x00000001


	//----- nvinfo : EIATTR_CRS_STACK_SIZE
	.align		4
.L_41:
        /*2f18*/ 	.byte	0x04, 0x1e
        /*2f1a*/ 	.short	(.L_43 - .L_42)
.L_42:
        /*2f1c*/ 	.word	0x00000000


	//----- nvinfo : EIATTR_CBANK_PARAM_SIZE
	.align		4
.L_43:
        /*2f20*/ 	.byte	0x03, 0x19
        /*2f22*/ 	.short	0x0470


	//----- nvinfo : EIATTR_PARAM_CBANK
	.align		4
        /*2f24*/ 	.byte	0x04, 0x0a
        /*2f26*/ 	.short	(.L_45 - .L_44)
	.align		4
.L_44:
        /*2f28*/ 	.word	index@(.nv.constant0._ZN7cutlass13device_kernelINS_4gemm6kernel13GemmUniversalIN4cute5tupleIJiiiiEEENS1_10collective13CollectiveMmaINS1_34MainloopSm90TmaGmmaWarpSpecializedILi3ENS5_IJNS4_1CILi4EEENSA_ILi2EEENSA_ILi1EEEEEENS1_35KernelTmaWarpSpecializedCooperativeEEENS5_IJNSA_ILi256EEESH_NSA_ILi64EEEEEENS_10bfloat16_tENS5_IJlSD_lEEESK_SL_NS4_8TiledMMAINS4_8MMA_AtomIJNS4_4SM904GMMA28MMA_64x256x16_F32BF16BF16_SSILNSP_5MajorE0ELSR_0ELNSP_7ScaleInE1ELSS_1EEEEEENS4_6LayoutINS5_IJSC_SD_SD_EEENS5_IJSD_NSA_ILi0EEESX_EEEEENS5_IJNS4_10UnderscoreES10_S10_EEEEENS4_23SM90_TMA_LOAD_MULTICASTENS4_14ComposedLayoutINS4_7SwizzleILi3ELi4ELi3EEENS4_18smem_ptr_flag_bitsILi16EEENSV_INS5_IJNSA_ILi8EEESI_EEENS5_IJSI_SD_EEEEEEEvNS4_8identityES13_S1D_vS1E_EENS_8epilogue10collective6detail29Sm90TmaWarpSpecializedAdapterINS1H_15DefaultEpilogueISK_SL_SL_NS1G_6thread17LinearCombinationISK_Li1EffLNS1L_9ScaleType4KindE0ELNS_15FloatRoundStyleE2ESK_EENS1_15EpilogueDefaultEEEEEvvEEEEvNT_6ParamsE)
        /*2f2c*/ 	.short	0x0210
        /*2f2e*/ 	.short	0x0470


	//----- nvinfo : EIATTR_SW_WAR
	.align		4
.L_45:
        /*2f30*/ 	.byte	0x04, 0x36
        /*2f32*/ 	.short	(.L_47 - .L_46)
.L_46:
        /*2f34*/ 	.word	0x00000008
.L_47:


//--------------------- .nv.callgraph             --------------------------
	.section	.nv.callgraph,"",@"SHT_CUDA_CALLGRAPH"
	.align	4
	.sectionentsize	8
	.align		4
        /*0000*/ 	.word	0x00000000
	.align		4
        /*0004*/ 	.word	0xffffffff
	.align		4
        /*0008*/ 	.word	index@(_ZN7cutlass13device_kernelINS_4gemm6kernel13GemmUniversalIN4cute5tupleIJiiiiEEENS1_10collective13CollectiveMmaINS1_34MainloopSm90TmaGmmaWarpSpecializedILi3ENS5_IJNS4_1CILi4EEENSA_ILi2EEENSA_ILi1EEEEEENS1_35KernelTmaWarpSpecializedCooperativeEEENS5_IJNSA_ILi256EEESH_NSA_ILi64EEEEEENS_10bfloat16_tENS5_IJlSD_lEEESK_SL_NS4_8TiledMMAINS4_8MMA_AtomIJNS4_4SM904GMMA28MMA_64x256x16_F32BF16BF16_SSILNSP_5MajorE0ELSR_0ELNSP_7ScaleInE1ELSS_1EEEEEENS4_6LayoutINS5_IJSC_SD_SD_EEENS5_IJSD_NSA_ILi0EEESX_EEEEENS5_IJNS4_10UnderscoreES10_S10_EEEEENS4_23SM90_TMA_LOAD_MULTICASTENS4_14ComposedLayoutINS4_7SwizzleILi3ELi4ELi3EEENS4_18smem_ptr_flag_bitsILi16EEENSV_INS5_IJNSA_ILi8EEESI_EEENS5_IJSI_SD_EEEEEEEvNS4_8identityES13_S1D_vS1E_EENS_8epilogue10collective6detail29Sm90TmaWarpSpecializedAdapterINS1H_15DefaultEpilogueISK_SL_SL_NS1G_6thread17LinearCombinationISK_Li1EffLNS1L_9ScaleType4KindE0ELNS_15FloatRoundStyleE2ESK_EENS1_15EpilogueDefaultEEEEEvvEEEEvNT_6ParamsE)
	.align		4
        /*000c*/ 	.word	index@(__assertfail)
	.align		4
        /*0010*/ 	.word	0x00000000
	.align		4
        /*0014*/ 	.word	0xfffffffe
	.align		4
        /*0018*/ 	.word	0x00000000
	.align		4
        /*001c*/ 	.word	0xfffffffd
	.align		4
        /*0020*/ 	.word	0x00000000
	.align		4
        /*0024*/ 	.word	0xfffffffc


//--------------------- .nv.constant4             --------------------------
	.section	.nv.constant4,"a",@progbits
	.align	8
	.align		8
.nv.constant4:
        /*0000*/ 	.dword	__assertfail
	.align		8
        /*0008*/ 	.dword	__unnamed_1
	.align		8
        /*0010*/ 	.dword	_ZN40_INTERNAL_77e49445_4_k_cu_7c4451b0_162144cuda3std3__45__cpo5beginE
	.align		8
        /*0018*/ 	.dword	_ZN40_INTERNAL_77e49445_4_k_cu_7c4451b0_162144cuda3std3__45__cpo3endE
	.align		8
        /*0020*/ 	.dword	_ZN40_INTERNAL_77e49445_4_k_cu_7c4451b0_162144cuda3std3__45__cpo6cbeginE
	.align		8
        /*0028*/ 	.dword	_ZN40_INTERNAL_77e49445_4_k_cu_7c4451b0_162144cuda3std3__45__cpo4cendE
	.align		8
        /*0030*/ 	.dword	_ZN40_INTERNAL_77e49445_4_k_cu_7c4451b0_162144cuda3std3__442_GLOBAL__N__77e49445_4_k_cu_7c4451b0_162146ignoreE
	.align		8
        /*0038*/ 	.dword	_ZN40_INTERNAL_77e49445_4_k_cu_7c4451b0_162144cuda3std3__419piecewise_constructE
	.align		8
        /*0040*/ 	.dword	_ZN40_INTERNAL_77e49445_4_k_cu_7c4451b0_162144cuda3std3__48in_placeE
	.align		8
        /*0048*/ 	.dword	_ZN40_INTERNAL_77e49445_4_k_cu_7c4451b0_162144cuda3std6ranges3__45__cpo4swapE
	.align		8
        /*0050*/ 	.dword	_ZN40_INTERNAL_77e49445_4_k_cu_7c4451b0_162144cuda3std6ranges3__45__cpo9iter_moveE
	.align		8
        /*0058*/ 	.dword	_ZN40_INTERNAL_77e49445_4_k_cu_7c4451b0_162144cute7productE
	.align		8
        /*0060*/ 	.dword	_ZN40_INTERNAL_77e49445_4_k_cu_7c4451b0_162144cute1_E
	.align		8
        /*0068*/ 	.dword	$str$22
	.align		8
        /*0070*/ 	.dword	$str$23


//--------------------- .text._ZN7cutlass13device_kernelINS_4gemm6kernel13GemmUniversalIN4cute5tupleIJiiiiEEENS1_10collective13CollectiveMmaINS1_34MainloopSm90TmaGmmaWarpSpecializedILi3ENS5_IJNS4_1CILi4EEENSA_ILi2EEENSA_ILi1EEEEEENS1_35KernelTmaWarpSpecializedCooperativeEEENS5_IJNSA_ILi256EEESH_NSA_ILi64EEEEEENS_10bfloat16_tENS5_IJlSD_lEEESK_SL_NS4_8TiledMMAINS4_8MMA_AtomIJNS4_4SM904GMMA28MMA_64x256x16_F32BF16BF16_SSILNSP_5MajorE0ELSR_0ELNSP_7ScaleInE1ELSS_1EEEEEENS4_6LayoutINS5_IJSC_SD_SD_EEENS5_IJSD_NSA_ILi0EEESX_EEEEENS5_IJNS4_10UnderscoreES10_S10_EEEEENS4_23SM90_TMA_LOAD_MULTICASTENS4_14ComposedLayoutINS4_7SwizzleILi3ELi4ELi3EEENS4_18smem_ptr_flag_bitsILi16EEENSV_INS5_IJNSA_ILi8EEESI_EEENS5_IJSI_SD_EEEEEEEvNS4_8identityES13_S1D_vS1E_EENS_8epilogue10collective6detail29Sm90TmaWarpSpecializedAdapterINS1H_15DefaultEpilogueISK_SL_SL_NS1G_6thread17LinearCombinationISK_Li1EffLNS1L_9ScaleType4KindE0ELNS_15FloatRoundStyleE2ESK_EENS1_15EpilogueDefaultEEEEEvvEEEEvNT_6ParamsE --------------------------
	.section	.text._ZN7cutlass13device_kernelINS_4gemm6kernel13GemmUniversalIN4cute5tupleIJiiiiEEENS1_10collective13CollectiveMmaINS1_34MainloopSm90TmaGmmaWarpSpecializedILi3ENS5_IJNS4_1CILi4EEENSA_ILi2EEENSA_ILi1EEEEEENS1_35KernelTmaWarpSpecializedCooperativeEEENS5_IJNSA_ILi256EEESH_NSA_ILi64EEEEEENS_10bfloat16_tENS5_IJlSD_lEEESK_SL_NS4_8TiledMMAINS4_8MMA_AtomIJNS4_4SM904GMMA28MMA_64x256x16_F32BF16BF16_SSILNSP_5MajorE0ELSR_0ELNSP_7ScaleInE1ELSS_1EEEEEENS4_6LayoutINS5_IJSC_SD_SD_EEENS5_IJSD_NSA_ILi0EEESX_EEEEENS5_IJNS4_10UnderscoreES10_S10_EEEEENS4_23SM90_TMA_LOAD_MULTICASTENS4_14ComposedLayoutINS4_7SwizzleILi3ELi4ELi3EEENS4_18smem_ptr_flag_bitsILi16EEENSV_INS5_IJNSA_ILi8EEESI_EEENS5_IJSI_SD_EEEEEEEvNS4_8identityES13_S1D_vS1E_EENS_8epilogue10collective6detail29Sm90TmaWarpSpecializedAdapterINS1H_15DefaultEpilogueISK_SL_SL_NS1G_6thread17LinearCombinationISK_Li1EffLNS1L_9ScaleType4KindE0ELNS_15FloatRoundStyleE2ESK_EENS1_15EpilogueDefaultEEEEEvvEEEEvNT_6ParamsE,"ax",@progbits
	.align	128
.text._ZN7cutlass13device_kernelINS_4gemm6kernel13GemmUniversalIN4cute5tupleIJiiiiEEENS1_10collective13CollectiveMmaINS1_34MainloopSm90TmaGmmaWarpSpecializedILi3ENS5_IJNS4_1CILi4EEENSA_ILi2EEENSA_ILi1EEEEEENS1_35KernelTmaWarpSpecializedCooperativeEEENS5_IJNSA_ILi256EEESH_NSA_ILi64EEEEEENS_10bfloat16_tENS5_IJlSD_lEEESK_SL_NS4_8TiledMMAINS4_8MMA_AtomIJNS4_4SM904GMMA28MMA_64x256x16_F32BF16BF16_SSILNSP_5MajorE0ELSR_0ELNSP_7ScaleInE1ELSS_1EEEEEENS4_6LayoutINS5_IJSC_SD_SD_EEENS5_IJSD_NSA_ILi0EEESX_EEEEENS5_IJNS4_10UnderscoreES10_S10_EEEEENS4_23SM90_TMA_LOAD_MULTICASTENS4_14ComposedLayoutINS4_7SwizzleILi3ELi4ELi3EEENS4_18smem_ptr_flag_bitsILi16EEENSV_INS5_IJNSA_ILi8EEESI_EEENS5_IJSI_SD_EEEEEEEvNS4_8identityES13_S1D_vS1E_EENS_8epilogue10collective6detail29Sm90TmaWarpSpecializedAdapterINS1H_15DefaultEpilogueISK_SL_SL_NS1G_6thread17LinearCombinationISK_Li1EffLNS1L_9ScaleType4KindE0ELNS_15FloatRoundStyleE2ESK_EENS1_15EpilogueDefaultEEEEEvvEEEEvNT_6ParamsE:
        .type           _ZN7cutlass13device_kernelINS_4gemm6kernel13GemmUniversalIN4cute5tupleIJiiiiEEENS1_10collective13CollectiveMmaINS1_34MainloopSm90TmaGmmaWarpSpecializedILi3ENS5_IJNS4_1CILi4EEENSA_ILi2EEENSA_ILi1EEEEEENS1_35KernelTmaWarpSpecializedCooperativeEEENS5_IJNSA_ILi256EEESH_NSA_ILi64EEEEEENS_10bfloat16_tENS5_IJlSD_lEEESK_SL_NS4_8TiledMMAINS4_8MMA_AtomIJNS4_4SM904GMMA28MMA_64x256x16_F32BF16BF16_SSILNSP_5MajorE0ELSR_0ELNSP_7ScaleInE1ELSS_1EEEEEENS4_6LayoutINS5_IJSC_SD_SD_EEENS5_IJSD_NSA_ILi0EEESX_EEEEENS5_IJNS4_10UnderscoreES10_S10_EEEEENS4_23SM90_TMA_LOAD_MULTICASTENS4_14ComposedLayoutINS4_7SwizzleILi3ELi4ELi3EEENS4_18smem_ptr_flag_bitsILi16EEENSV_INS5_IJNSA_ILi8EEESI_EEENS5_IJSI_SD_EEEEEEEvNS4_8identityES13_S1D_vS1E_EENS_8epilogue10collective6detail29Sm90TmaWarpSpecializedAdapterINS1H_15DefaultEpilogueISK_SL_SL_NS1G_6thread17LinearCombinationISK_Li1EffLNS1L_9ScaleType4KindE0ELNS_15FloatRoundStyleE2ESK_EENS1_15EpilogueDefaultEEEEEvvEEEEvNT_6ParamsE,@function
        .size           _ZN7cutlass13device_kernelINS_4gemm6kernel13GemmUniversalIN4cute5tupleIJiiiiEEENS1_10collective13CollectiveMmaINS1_34MainloopSm90TmaGmmaWarpSpecializedILi3ENS5_IJNS4_1CILi4EEENSA_ILi2EEENSA_ILi1EEEEEENS1_35KernelTmaWarpSpecializedCooperativeEEENS5_IJNSA_ILi256EEESH_NSA_ILi64EEEEEENS_10bfloat16_tENS5_IJlSD_lEEESK_SL_NS4_8TiledMMAINS4_8MMA_AtomIJNS4_4SM904GMMA28MMA_64x256x16_F32BF16BF16_SSILNSP_5MajorE0ELSR_0ELNSP_7ScaleInE1ELSS_1EEEEEENS4_6LayoutINS5_IJSC_SD_SD_EEENS5_IJSD_NSA_ILi0EEESX_EEEEENS5_IJNS4_10UnderscoreES10_S10_EEEEENS4_23SM90_TMA_LOAD_MULTICASTENS4_14ComposedLayoutINS4_7SwizzleILi3ELi4ELi3EEENS4_18smem_ptr_flag_bitsILi16EEENSV_INS5_IJNSA_ILi8EEESI_EEENS5_IJSI_SD_EEEEEEEvNS4_8identityES13_S1D_vS1E_EENS_8epilogue10collective6detail29Sm90TmaWarpSpecializedAdapterINS1H_15DefaultEpilogueISK_SL_SL_NS1G_6thread17LinearCombinationISK_Li1EffLNS1L_9ScaleType4KindE0ELNS_15FloatRoundStyleE2ESK_EENS1_15EpilogueDefaultEEEEEvvEEEEvNT_6ParamsE,(.L_x_579 - _ZN7cutlass13device_kernelINS_4gemm6kernel13GemmUniversalIN4cute5tupleIJiiiiEEENS1_10collective13CollectiveMmaINS1_34MainloopSm90TmaGmmaWarpSpecializedILi3ENS5_IJNS4_1CILi4EEENSA_ILi2EEENSA_ILi1EEEEEENS1_35KernelTmaWarpSpecializedCooperativeEEENS5_IJNSA_ILi256EEESH_NSA_ILi64EEEEEENS_10bfloat16_tENS5_IJlSD_lEEESK_SL_NS4_8TiledMMAINS4_8MMA_AtomIJNS4_4SM904GMMA28MMA_64x256x16_F32BF16BF16_SSILNSP_5MajorE0ELSR_0ELNSP_7ScaleInE1ELSS_1EEEEEENS4_6LayoutINS5_IJSC_SD_SD_EEENS5_IJSD_NSA_ILi0EEESX_EEEEENS5_IJNS4_10UnderscoreES10_S10_EEEEENS4_23SM90_TMA_LOAD_MULTICASTENS4_14ComposedLayoutINS4_7SwizzleILi3ELi4ELi3EEENS4_18smem_ptr_flag_bitsILi16EEENSV_INS5_IJNSA_ILi8EEESI_EEENS5_IJSI_SD_EEEEEEEvNS4_8identityES13_S1D_vS1E_EENS_8epilogue10collective6detail29Sm90TmaWarpSpecializedAdapterINS1H_15DefaultEpilogueISK_SL_SL_NS1G_6thread17LinearCombinationISK_Li1EffLNS1L_9ScaleType4KindE0ELNS_15FloatRoundStyleE2ESK_EENS1_15EpilogueDefaultEEEEEvvEEEEvNT_6ParamsE)
        .other          _ZN7cutlass13device_kernelINS_4gemm6kernel13GemmUniversalIN4cute5tupleIJiiiiEEENS1_10collective13CollectiveMmaINS1_34MainloopSm90TmaGmmaWarpSpecializedILi3ENS5_IJNS4_1CILi4EEENSA_ILi2EEENSA_ILi1EEEEEENS1_35KernelTmaWarpSpecializedCooperativeEEENS5_IJNSA_ILi256EEESH_NSA_ILi64EEEEEENS_10bfloat16_tENS5_IJlSD_lEEESK_SL_NS4_8TiledMMAINS4_8MMA_AtomIJNS4_4SM904GMMA28MMA_64x256x16_F32BF16BF16_SSILNSP_5MajorE0ELSR_0ELNSP_7ScaleInE1ELSS_1EEEEEENS4_6LayoutINS5_IJSC_SD_SD_EEENS5_IJSD_NSA_ILi0EEESX_EEEEENS5_IJNS4_10UnderscoreES10_S10_EEEEENS4_23SM90_TMA_LOAD_MULTICASTENS4_14ComposedLayoutINS4_7SwizzleILi3ELi4ELi3EEENS4_18smem_ptr_flag_bitsILi16EEENSV_INS5_IJNSA_ILi8EEESI_EEENS5_IJSI_SD_EEEEEEEvNS4_8identityES13_S1D_vS1E_EENS_8epilogue10collective6detail29Sm90TmaWarpSpecializedAdapterINS1H_15DefaultEpilogueISK_SL_SL_NS1G_6thread17LinearCombinationISK_Li1EffLNS1L_9ScaleType4KindE0ELNS_15FloatRoundStyleE2ESK_EENS1_15EpilogueDefaultEEEEEvvEEEEvNT_6ParamsE,@"STO_CUDA_ENTRY STV_DEFAULT"
_ZN7cutlass13device_kernelINS_4gemm6kernel13GemmUniversalIN4cute5tupleIJiiiiEEENS1_10collective13CollectiveMmaINS1_34MainloopSm90TmaGmmaWarpSpecializedILi3ENS5_IJNS4_1CILi4EEENSA_ILi2EEENSA_ILi1EEEEEENS1_35KernelTmaWarpSpecializedCooperativeEEENS5_IJNSA_ILi256EEESH_NSA_ILi64EEEEEENS_10bfloat16_tENS5_IJlSD_lEEESK_SL_NS4_8TiledMMAINS4_8MMA_AtomIJNS4_4SM904GMMA28MMA_64x256x16_F32BF16BF16_SSILNSP_5MajorE0ELSR_0ELNSP_7ScaleInE1ELSS_1EEEEEENS4_6LayoutINS5_IJSC_SD_SD_EEENS5_IJSD_NSA_ILi0EEESX_EEEEENS5_IJNS4_10UnderscoreES10_S10_EEEEENS4_23SM90_TMA_LOAD_MULTICASTENS4_14ComposedLayoutINS4_7SwizzleILi3ELi4ELi3EEENS4_18smem_ptr_flag_bitsILi16EEENSV_INS5_IJNSA_ILi8EEESI_EEENS5_IJSI_SD_EEEEEEEvNS4_8identityES13_S1D_vS1E_EENS_8epilogue10collective6detail29Sm90TmaWarpSpecializedAdapterINS1H_15DefaultEpilogueISK_SL_SL_NS1G_6thread17LinearCombinationISK_Li1EffLNS1L_9ScaleType4KindE0ELNS_15FloatRoundStyleE2ESK_EENS1_15EpilogueDefaultEEEEEvvEEEEvNT_6ParamsE:
[----:B------:R-:W0:Y:S02]  /*0000*/  LDC R1, c[0x0][0x28] ;  /* 0x00000a00ff017b82 */ /* 0x000e240000000800 */
[----:B0-----:R-:W-:Y:S01]  /*0010*/  VIADD R1, R1, 0xfffff878 ;  /* 0xfffff87801017836 */ /* 0x001fe20000000000 */
[----:B------:R-:W0:Y:S01]  /*0020*/  S2R R4, SR_TID.X ;  /* 0x0000000000047919 */ /* 0x000e220000002100 */
[----:B------:R-:W-:Y:S01]  /*0030*/  ELECT P0, URZ, PT ;  /* 0x00000000003f782f */ /* 0x000fe20003800000 */
[----:B------:R-:W-:Y:S01]  /*0040*/  BSSY B0, `(.L_x_0) ;  /* 0x0000015000007945 */ /* 0x000fe20003800000 */
[--C-:B0-----:R-:W-:Y:S02]  /*0050*/  SHF.R.U32.HI R0, RZ, 0x5, R4.reuse ;  /* 0x00000005ff007819 */ /* 0x101fe40000011604 */
[----:B------:R-:W-:-:S03]  /*0060*/  SHF.R.U32.HI R2, RZ, 0x7, R4 ;  /* 0x00000007ff027819 */ /* 0x000fc60000011604 */
[----:B------:R-:W0:Y:S04]  /*0070*/  SHFL.IDX PT, R3, R0, RZ, 0x1f ;  /* 0x00001fff00037589 */ /* 0x000e2800000e0000 */
[----:B------:R-:W1:Y:S01]  /*0080*/  SHFL.IDX PT, R2, R2, RZ, 0x1f ;  /* 0x00001fff02027589 */ /* 0x000e6200000e0000 */
[----:B0-----:R-:W-:Y:S02]  /*0090*/  R2UR UR9, R3 ;  /* 0x00000000030972ca */ /* 0x001fe400000e0000 */
[----:B-1----:R-:W-:-:S11]  /*00a0*/  R2UR UR5, R2 ;  /* 0x00000000020572ca */ /* 0x002fd600000e0000 */
[----:B------:R-:W-:Y:S02]  /*00b0*/  USHF.R.S32.HI UR4, URZ, 0x1f, UR9 ;  /* 0x0000001f3f047899 */ /* 0x000fe40008011409 */
[----:B------:R-:W-:Y:S02]  /*00c0*/  ISETP.NE.OR P0, PT, RZ, UR9, !P0 ;  /* 0x00000009ff007c0c */ /* 0x000fe4000c705670 */
[----:B------:R-:W-:-:S04]  /*00d0*/  ULEA.HI UR4, UR4, UR9, URZ, 0x2 ;  /* 0x0000000904047291 */ /* 0x000fc8000f8f103f */
[----:B------:R-:W-:-:S04]  /*00e0*/  ULOP3.LUT UR4, UR4, 0xfffffffc, URZ, 0xc0, !UPT ;  /* 0xfffffffc04047892 */ /* 0x000fc8000f8ec03f */
[----:B------:R-:W-:-:S03]  /*00f0*/  UIADD3 UR9, UR9, -UR4, URZ ;  /* 0x8000000409097290 */ /* 0x000fc6000fffe03f */
[----:B------:R-:W-:Y:S09]  /*0100*/  @P0 BRA `(.L_x_1) ;  /* 0x0000000000200947 */ /* 0x000ff20003800000 */
[----:B------:R-:W-:Y:S02]  /*0110*/  ULDC.64 UR6, c[0x0][0x198] ;  /* 0x0000660000067ab9 */ /* 0x000fe40000000a00 */
[----:B------:R-:W-:Y:S02]  /*0120*/  UIADD3 UR10, UP0, UR6, 0xf0, URZ ;  /* 0x000000f0060a7890 */ /* 0x000fe4000ff1e03f */
[----:B------:R-:W-:Y:S02]  /*0130*/  UIADD3 UR6, UP1, UR6, 0x1f0, URZ ;  /* 0x000001f006067890 */ /* 0x000fe4000ff3e03f */
[----:B------:R-:W-:Y:S02]  /*0140*/  UIADD3.X UR11, URZ, UR7, URZ, UP0, !UPT ;  /* 0x000000073f0b7290 */ /* 0x000fe400087fe43f */
[----:B------:R-:W-:-:S07]  /*0150*/  UIADD3.X UR7, URZ, UR7, URZ, UP1, !UPT ;  /* 0x000000073f077290 */ /* 0x000fce0008ffe43f */
[----:B------:R0:W-:Y:S02]  /*0160*/  UTMACCTL.PF [UR10] ;  /* 0x000000000a0079b9 */ /* 0x0001e40008040000 */
[----:B------:R0:W-:Y:S02]  /*0170*/  UTMACCTL.PF [UR6] ;  /* 0x00000000060079b9 */ /* 0x0001e40008040000 */
[----:B0-----:R-:W-:Y:S01]  /*0180*/  NOP ;  /* 0x0000000000007918 */ /* 0x001fe20000000000 */
.L_x_1:
[----:B------:R-:W-:Y:S05]  /*0190*/  BSYNC B0 ;  /* 0x0000000000007941 */ /* 0x000fea0003800000 */
.L_x_0:
[----:B------:R-:W0:Y:S01]  /*01a0*/  SHFL.IDX PT, R2, R0, RZ, 0x1f ;  /* 0x00001fff00027589 */ /* 0x000e2200000e0000 */
[----:B------:R-:W-:Y:S01]  /*01b0*/  UISETP.NE.AND UP0, UPT, UR9, 0x3, UPT ;  /* 0x000000030900788c */ /* 0x000fe2000bf05270 */
[----:B------:R-:W-:Y:S01]  /*01c0*/  ISETP.NE.AND P1, PT, RZ, UR5, PT ;  /* 0x00000005ff007c0c */ /* 0x000fe2000bf25270 */
[----:B------:R-:W-:Y:S02]  /*01d0*/  UIADD3 UR16, UR5, -0x1, URZ ;  /* 0xffffffff05107890 */ /* 0x000fe4000fffe03f */
[----:B------:R-:W-:Y:S02]  /*01e0*/  UISETP.EQ.OR UP0, UPT, UR9, URZ, !UP0 ;  /* 0x0000003f0900728c */ /* 0x000fe4000c702670 */
[----:B------:R-:W-:Y:S02]  /*01f0*/  UISETP.GE.U32.AND UP1, UPT, UR16, 0x2, UPT ;  /* 0x000000021000788c */ /* 0x000fe4000bf26070 */
[----:B------:R-:W-:-:S04]  /*0200*/  UISETP.EQ.AND UP0, UPT, UR5, URZ, UP0 ;  /* 0x0000003f0500728c */ /* 0x000fc80008702270 */
[----:B------:R-:W-:-:S04]  /*0210*/  USEL UR40, URZ, 0x1, !UP0 ;  /* 0x000000013f287887 */ /* 0x000fc8000c000000 */
[----:B------:R-:W-:Y:S01]  /*0220*/  USEL UR40, UR40, 0x2, UP1 ;  /* 0x0000000228287887 */ /* 0x000fe20008800000 */
[----:B0-----:R-:W-:-:S13]  /*0230*/  ISETP.NE.AND P0, PT, R2, RZ, PT ;  /* 0x000000ff0200720c */ /* 0x001fda0003f05270 */
[----:B------:R-:W-:Y:S05]  /*0240*/  @P0 BRA `(.L_x_2) ;  /* 0x0000000000500947 */ /* 0x000fea0003800000 */
[----:B------:R-:W0:Y:S01]  /*0250*/  S2UR UR8, SR_CgaCtaId ;  /* 0x00000000000879c3 */ /* 0x000e220000008800 */
[----:B------:R-:W-:Y:S01]  /*0260*/  UMOV UR4, 0x400 ;  /* 0x0000040000047882 */ /* 0x000fe20000000000 */
[----:B------:R-:W-:Y:S01]  /*0270*/  UMOV UR5, 0x1 ;  /* 0x0000000100057882 */ /* 0x000fe20000000000 */
[----:B------:R-:W-:Y:S01]  /*0280*/  UMOV UR6, 0xa ;  /* 0x0000000a00067882 */ /* 0x000fe20000000000 */
[----:B------:R-:W-:Y:S01]  /*0290*/  ELECT P0, URZ, PT ;  /* 0x00000000003f782f */ /* 0x000fe20003800000 */
[----:B------:R-:W-:-:S04]  /*02a0*/  UIADD3 UR6, -UR6, 0x100000, URZ ;  /* 0x0010000006067890 */ /* 0x000fc8000fffe13f */
[----:B------:R-:W-:Y:S02]  /*02b0*/  USHF.L.U32 UR7, UR6, 0xb, URZ ;  /* 0x0000000b06077899 */ /* 0x000fe4000800063f */
[----:B------:R-:W-:Y:S02]  /*02c0*/  USHF.L.U32 UR6, UR6, 0x1, URZ ;  /* 0x0000000106067899 */ /* 0x000fe4000800063f */
[----:B0-----:R-:W-:Y:S02]  /*02d0*/  ULEA UR8, UR8, UR4, 0x18 ;  /* 0x0000000408087291 */ /* 0x001fe4000f8ec03f */
[----:B------:R-:W-:-:S04]  /*02e0*/  UIADD3 UR4, -UR5, 0x100000, URZ ;  /* 0x0010000005047890 */ /* 0x000fc8000fffe13f */
[----:B------:R-:W-:Y:S02]  /*02f0*/  USHF.L.U32 UR5, UR4, 0xb, URZ ;  /* 0x0000000b04057899 */ /* 0x000fe4000800063f */
[----:B------:R-:W-:Y:S01]  /*0300*/  USHF.L.U32 UR4, UR4, 0x1, URZ ;  /* 0x0000000104047899 */ /* 0x000fe2000800063f */
[----:B------:R-:W0:Y:S11]  /*0310*/  FENCE.VIEW.ASYNC.S ;  /* 0x00000000000073c6 */ /* 0x000e360000000000 */
[----:B0-----:R0:W1:Y:S01]  /*0320*/  SYNCS.EXCH.64 URZ, [UR8], UR4 ;  /* 0x00000004083f75b2 */ /* 0x0010620008000100 */
[----:B------:R0:W2:Y:S01]  /*0330*/  SYNCS.EXCH.64 URZ, [UR8+0x18], UR6 ;  /* 0x00001806083f75b2 */ /* 0x0000a20008000100 */
[----:B------:R0:W3:Y:S01]  /*0340*/  SYNCS.EXCH.64 URZ, [UR8+0x8], UR4 ;  /* 0x00000804083f75b2 */ /* 0x0000e20008000100 */
[----:B------:R0:W4:Y:S01]  /*0350*/  SYNCS.EXCH.64 URZ, [UR8+0x20], UR6 ;  /* 0x00002006083f75b2 */ /* 0x0001220008000100 */
[----:B------:R0:W0:Y:S01]  /*0360*/  SYNCS.EXCH.64 URZ, [UR8+0x10], UR4 ;  /* 0x00001004083f75b2 */ /* 0x0000220008000100 */
[----:B------:R0:W0:Y:S01]  /*0370*/  SYNCS.EXCH.64 URZ, [UR8+0x28], UR6 ;  /* 0x00002806083f75b2 */ /* 0x0000220008000100 */
[----:B------:R-:W-:Y:S01]  /*0380*/  NOP ;  /* 0x0000000000007918 */ /* 0x000fe20000000000 */
.L_x_2:
[----:B------:R-:W5:Y:S01]  /*0390*/  S2UR UR13, SR_CTAID.X ;  /* 0x00000000000d79c3 */ /* 0x000f620000002500 */
[----:B------:R-:W-:Y:S01]  /*03a0*/  SHF.R.S32.HI R3, RZ, 0x1f, R4 ;  /* 0x0000001fff037819 */ /* 0x000fe20000011404 */
[----:B------:R-:W1:Y:S01]  /*03b0*/  SHFL.IDX PT, R0, R0, RZ, 0x1f ;  /* 0x00001fff00007589 */ /* 0x000e6200000e0000 */
[----:B0-----:R-:W-:Y:S01]  /*03c0*/  ULDC UR4, c[0x0][0x150] ;  /* 0x0000540000047ab9 */ /* 0x001fe20000000800 */
[----:B------:R-:W-:Y:S02]  /*03d0*/  ELECT P0, URZ, PT ;  /* 0x00000000003f782f */ /* 0x000fe40003800000 */
[----:B------:R-:W-:Y:S01]  /*03e0*/  LEA.HI R3, R3, R4, RZ, 0x7 ;  /* 0x0000000403037211 */ /* 0x000fe200078f38ff */
[----:B------:R-:W-:Y:S01]  /*03f0*/  ULDC UR5, c[0x0][0x154] ;  /* 0x0000550000057ab9 */ /* 0x000fe20000000800 */
[----:B------:R-:W-:Y:S01]  /*0400*/  SHF.R.S32.HI R7, RZ, 0x1f, R2 ;  /* 0x0000001fff077819 */ /* 0x000fe20000011402 */
[----:B------:R-:W0:Y:S01]  /*0410*/  S2UR UR10, SR_CTAID.Y ;  /* 0x00000000000a79c3 */ /* 0x000e220000002600 */
[----:B------:R-:W-:Y:S01]  /*0420*/  LOP3.LUT R3, R3, 0xffffff80, RZ, 0xc0, !PT ;  /* 0xffffff8003037812 */ /* 0x000fe200078ec0ff */
[----:B------:R-:W-:Y:S01]  /*0430*/  ULDC UR8, c[0x0][0x144] ;  /* 0x0000510000087ab9 */ /* 0x000fe20000000800 */
[----:B------:R-:W-:Y:S01]  /*0440*/  LEA.HI R7, R7, R2, RZ, 0x2 ;  /* 0x0000000207077211 */ /* 0x000fe200078f10ff */
[----:B------:R-:W-:Y:S01]  /*0450*/  NOP ;  /* 0x0000000000007918 */ /* 0x000fe20000000000 */
[----:B------:R-:W-:Y:S01]  /*0460*/  NOP ;  /* 0x0000000000007918 */ /* 0x000fe20000000000 */
[----:B------:R-:W-:Y:S01]  /*0470*/  IMAD.IADD R3, R4, 0x1, -R3 ;  /* 0x0000000104037824 */ /* 0x000fe200078e0a03 */
[----:B------:R-:W-:Y:S01]  /*0480*/  LOP3.LUT R7, R7, 0x3ffffffc, RZ, 0xc0, !PT ;  /* 0x3ffffffc07077812 */ /* 0x000fe200078ec0ff */
[----:B------:R-:W-:Y:S01]  /*0490*/  ULDC UR11, c[0x0][0x148] ;  /* 0x00005200000b7ab9 */ /* 0x000fe20000000800 */
[----:B------:R-:W-:-:S02]  /*04a0*/  IMAD.MOV.U32 R17, RZ, RZ, 0x1 ;  /* 0x00000001ff117424 */ /* 0x000fc400078e00ff */
[----:B------:R-:W-:Y:S01]  /*04b0*/  SHF.R.S32.HI R4, RZ, 0x1f, R3 ;  /* 0x0000001fff047819 */ /* 0x000fe20000011403 */
[----:B------:R-:W-:-:S03]  /*04c0*/  IMAD.IADD R7, R2, 0x1, -R7 ;  /* 0x0000000102077824 */ /* 0x000fc600078e0a07 */
[----:B------:R-:W-:Y:S02]  /*04d0*/  LEA.HI R4, R4, R3, RZ, 0x3 ;  /* 0x0000000304047211 */ /* 0x000fe400078f18ff */
[----:B-----5:R-:W-:Y:S02]  /*04e0*/  I2FP.F32.U32 R5, UR13 ;  /* 0x0000000d00057c45 */ /* 0x020fe40008201000 */
[----:B-1----:R-:W-:-:S03]  /*04f0*/  ISETP.NE.OR P0, PT, R0, RZ, !P0 ;  /* 0x000000ff0000720c */ /* 0x002fc60004705670 */
[----:B------:R-:W-:Y:S01]  /*0500*/  FMUL R6, R5, UR4 ;  /* 0x0000000405067c20 */ /* 0x000fe20008400000 */
[--C-:B------:R-:W-:Y:S02]  /*0510*/  SHF.R.S32.HI R5, RZ, 0x3, R4.reuse ;  /* 0x00000003ff057819 */ /* 0x100fe40000011404 */
[----:B------:R-:W-:Y:S02]  /*0520*/  SHF.R.S32.HI R4, RZ, 0x1f, R4 ;  /* 0x0000001fff047819 */ /* 0x000fe40000011404 */
[----:B0-----:R-:W-:Y:S01]  /*0530*/  I2FP.F32.U32 R0, UR10 ;  /* 0x0000000a00007c45 */ /* 0x001fe20008201000 */
[----:B------:R-:W0:Y:S01]  /*0540*/  F2I.U32.TRUNC.NTZ R6, R6 ;  /* 0x0000000600067305 */ /* 0x000e22000020f000 */
[----:B------:R-:W-:-:S03]  /*0550*/  LEA.HI R4, R4, R5, RZ, 0x2 ;  /* 0x0000000504047211 */ /* 0x000fc600078f10ff */
[----:B------:R-:W-:Y:S01]  /*0560*/  FMUL R0, R0, UR5 ;  /* 0x0000000500007c20 */ /* 0x000fe20008400000 */
[----:B------:R-:W-:Y:S01]  /*0570*/  LOP3.LUT R4, R4, 0xfffffffc, RZ, 0xc0, !PT ;  /* 0xfffffffc04047812 */ /* 0x000fe200078ec0ff */
[----:B------:R-:W-:Y:S01]  /*0580*/  VOTEU.ALL UP0, P0 ;  /* 0x00000000003f7886 */ /* 0x000fe20000000000 */
[----:B------:R-:W-:-:S03]  /*0590*/  VOTEU.ALL UP1, P0 ;  /* 0x00000000003f7886 */ /* 0x000fc60000020000 */
[----:B------:R-:W-:Y:S01]  /*05a0*/  IMAD.IADD R4, R5, 0x1, -R4 ;  /* 0x0000000105047824 */ /* 0x000fe200078e0a04 */
[----:B------:R-:W1:Y:S01]  /*05b0*/  F2I.U32.TRUNC.NTZ R0, R0 ;  /* 0x0000000000007305 */ /* 0x000e62000020f000 */
[----:B------:R-:W5:Y:S01]  /*05c0*/  @!UP0 S2UR UR7, SR_CgaCtaId ;  /* 0x00000000000789c3 */ /* 0x000f620000008800 */
[----:B------:R-:W-:Y:S01]  /*05d0*/  @!UP0 UMOV UR6, 0x400 ;  /* 0x0000040000068882 */ /* 0x000fe20000000000 */
[----:B0-----:R-:W-:Y:S02]  /*05e0*/  R2UR UR4, R6 ;  /* 0x00000000060472ca */ /* 0x001fe400000e0000 */
[----:B------:R-:W-:-:S04]  /*05f0*/  LEA R4, R7, R4, 0x2 ;  /* 0x0000000407047211 */ /* 0x000fc800078e10ff */
[----:B------:R-:W-:-:S04]  /*0600*/  SHF.R.S32.HI R5, RZ, 0x1f, R4 ;  /* 0x0000001fff057819 */ /* 0x000fc80000011404 */
[----:B------:R-:W-:Y:S02]  /*0610*/  LEA.HI R5, R5, R4, RZ, 0x2 ;  /* 0x0000000405057211 */ /* 0x000fe400078f10ff */
[----:B-1----:R-:W-:Y:S01]  /*0620*/  R2UR UR12, R0 ;  /* 0x00000000000c72ca */ /* 0x002fe200000e0000 */
[----:B------:R-:W-:Y:S01]  /*0630*/  UIADD3 UR4, -UR4, URZ, URZ ;  /* 0x0000003f04047290 */ /* 0x000fe2000fffe13f */
[----:B------:R-:W-:Y:S01]  /*0640*/  LOP3.LUT R5, R5, 0xfffffffc, RZ, 0xc0, !PT ;  /* 0xfffffffc05057812 */ /* 0x000fe200078ec0ff */
[----:B------:R-:W0:Y:S02]  /*0650*/  LDC R0, c[0x0][0x140] ;  /* 0x00005000ff007b82 */ /* 0x000e240000000800 */
[----:B------:R-:W-:Y:S02]  /*0660*/  UIMAD UR8, UR8, UR4, UR13 ;  /* 0x00000004080872a4 */ /* 0x000fe4000f8e020d */
[----:B------:R-:W-:Y:S01]  /*0670*/  IMAD.IADD R5, R4, 0x1, -R5 ;  /* 0x0000000104057824 */ /* 0x000fe200078e0a05 */
[----:B------:R-:W-:Y:S01]  /*0680*/  UMOV UR4, 0x20 ;  /* 0x0000002000047882 */ /* 0x000fe20000000000 */
[----:B-----5:R-:W-:-:S02]  /*0690*/  @!UP0 ULEA UR6, UR7, UR6, 0x18 ;  /* 0x0000000607068291 */ /* 0x020fc4000f8ec03f */
[----:B------:R-:W-:-:S04]  /*06a0*/  @!UP0 UIADD3 UR4, -UR4, 0x100000, URZ ;  /* 0x0010000004048890 */ /* 0x000fc8000fffe13f */
[----:B------:R-:W-:Y:S02]  /*06b0*/  @!UP0 USHF.L.U32 UR5, UR4, 0xb, URZ ;  /* 0x0000000b04058899 */ /* 0x000fe4000800063f */
[----:B------:R-:W-:Y:S01]  /*06c0*/  @!UP0 USHF.L.U32 UR4, UR4, 0x1, URZ ;  /* 0x0000000104048899 */ /* 0x000fe2000800063f */
[----:B------:R-:W-:Y:S01]  /*06d0*/  ISETP.NE.AND P3, PT, R5, UR8, PT ;  /* 0x0000000805007c0c */ /* 0x000fe2000bf65270 */
[C---:B------:R-:W-:Y:S01]  /*06e0*/  IMAD.SHL.U32 R5, R4.reuse, 0x4, RZ ;  /* 0x0000000404057824 */ /* 0x040fe200078e00ff */
[----:B------:R-:W-:Y:S01]  /*06f0*/  VOTEU.ALL UP0, P0 ;  /* 0x00000000003f7886 */ /* 0x000fe20000000000 */
[----:B------:R-:W-:Y:S01]  /*0700*/  UIADD3 UR12, -UR12, URZ, URZ ;  /* 0x0000003f0c0c7290 */ /* 0x000fe2000fffe13f */
[----:B------:R-:W-:Y:S02]  /*0710*/  LOP3.LUT P0, RZ, R3, 0x7, RZ, 0xc0, !PT ;  /* 0x0000000703ff7812 */ /* 0x000fe4000780c0ff */
[----:B------:R-:W-:-:S04]  /*0720*/  LOP3.LUT R152, R4, 0xc, R5, 0x78, !PT ;  /* 0x0000000c04987812 */ /* 0x000fc800078e7805 */
[----:B------:R-:W-:Y:S01]  /*0730*/  ISETP.LT.U32.AND P0, PT, R152, 0x8, !P0 ;  /* 0x000000089800780c */ /* 0x000fe20004701070 */
[----:B------:R-:W1:Y:S02]  /*0740*/  FENCE.VIEW.ASYNC.S ;  /* 0x00000000000073c6 */ /* 0x000e640000000000 */
[----:B-1----:R-:W1:Y:S01]  /*0750*/  @!UP0 SYNCS.EXCH.64 URZ, [UR6+0x40], UR4 ;  /* 0x00004004063f85b2 */ /* 0x002e620008000100 */
[----:B------:R-:W-:Y:S02]  /*0760*/  @P3 SHF.R.S32.HI R5, RZ, 0x1f, R152 ;  /* 0x0000001fff053819 */ /* 0x000fe40000011498 */
[----:B0-----:R-:W-:Y:S02]  /*0770*/  ISETP.EQ.U32.AND P2, PT, R0, 0x1, PT ;  /* 0x000000010000780c */ /* 0x001fe40003f42070 */
[----:B------:R-:W-:Y:S02]  /*0780*/  @P3 LEA.HI R5, R5, R152, RZ, 0x2 ;  /* 0x0000009805053211 */ /* 0x000fe400078f10ff */
[----:B------:R-:W-:-:S02]  /*0790*/  SEL R0, RZ, 0x1, !P0 ;  /* 0x00000001ff007807 */ /* 0x000fc40004000000 */
[----:B------:R-:W-:Y:S01]  /*07a0*/  @P3 SHF.R.S32.HI R5, RZ, 0x2, R5 ;  /* 0x00000002ff053819 */ /* 0x000fe20000011405 */
[----:B------:R0:W1:Y:S01]  /*07b0*/  @!UP1 SYNCS.EXCH.64 URZ, [UR6+0x48], UR4 ;  /* 0x00004804063f95b2 */ /* 0x0000620008000100 */
[----:B------:R-:W-:Y:S01]  /*07c0*/  NOP ;  /* 0x0000000000007918 */ /* 0x000fe20000000000 */
[----:B0-----:R-:W-:-:S06]  /*07d0*/  UIMAD UR4, UR11, UR12, UR10 ;  /* 0x0000000c0b0472a4 */ /* 0x001fcc000f8e020a */
[----:B------:R-:W-:-:S04]  /*07e0*/  @P3 ISETP.NE.AND P4, PT, R5, UR4, PT ;  /* 0x0000000405003c0c */ /* 0x000fc8000bf85270 */
[----:B------:R-:W-:-:S04]  /*07f0*/  @P3 SEL R17, RZ, 0x1, P4 ;  /* 0x00000001ff113807 */ /* 0x000fc80002000000 */
[----:B------:R-:W-:Y:S01]  /*0800*/  LOP3.LUT R17, R17, R0, RZ, 0xc0, !PT ;  /* 0x0000000011117212 */ /* 0x000fe200078ec0ff */
[----:B------:R-:W-:Y:S06]  /*0810*/  @!P2 BRA `(.L_x_3) ;  /* 0x000000000008a947 */ /* 0x000fec0003800000 */
[----:B-1234-:R-:W-:Y:S01]  /*0820*/  UCGABAR_ARV ;  /* 0x00000000000079c7 */ /* 0x01efe20008000000 */
[----:B------:R-:W-:Y:S05]  /*0830*/  BRA `(.L_x_4) ;  /* 0x0000000000047947 */ /* 0x000fea0003800000 */
.L_x_3:
[----:B-1234-:R-:W-:Y:S01]  /*0840*/  NOP ;  /* 0x0000000000007918 */ /* 0x01efe20000000000 */
.L_x_4:
[----:B------:R-:W-:Y:S01]  /*0850*/  ULDC UR4, c[0x0][0x65c] ;  /* 0x0001970000047ab9 */ /* 0x000fe20000000800 */
[----:B------:R-:W-:Y:S01]  /*0860*/  UMOV UR5, URZ ;  /* 0x0000003f00057c82 */ /* 0x000fe20008000000 */
[----:B------:R-:W-:-:S03]  /*0870*/  UISETP.NE.AND UP0, UPT, UR4, 0x1, UPT ;  /* 0x000000010400788c */ /* 0x000fc6000bf05270 */
[----:B------:R-:W-:Y:S01]  /*0880*/  UMOV UR4, UR13 ;  /* 0x0000000d00047c82 */ /* 0x000fe20008000000 */
[----:B------:R-:W-:Y:S02]  /*0890*/  UP2UR UR45, UPR, URZ, 0x1 ;  /* 0x000000013f2d7883 */ /* 0x000fe40008000000 */
[----:B------:R-:W-:Y:S02]  /*08a0*/  PLOP3.LUT P0, PT, PT, PT, UP0, 0x80, 0x0 ;  /* 0x000000000000781c */ /* 0x000fe40003f0f008 */
[----:B------:R-:W-:Y:S02]  /*08b0*/  PLOP3.LUT P3, PT, PT, PT, UP0, 0x80, 0x0 ;  /* 0x000000000000781c */ /* 0x000fe40003f6f008 */
[----:B------:R-:W-:Y:S01]  /*08c0*/  PLOP3.LUT P5, PT, PT, PT, UP0, 0x80, 0x0 ;  /* 0x000000000000781c */ /* 0x000fe20003faf008 */
[----:B------:R-:W-:Y:S01]  /*08d0*/  @UP0 ULDC UR14, c[0x0][0x10] ;  /* 0x00000400000e0ab9 */ /* 0x000fe20000000800 */
[----:B------:R-:W-:Y:S01]  /*08e0*/  @UP0 UMOV UR6, UR10 ;  /* 0x0000000a00060c82 */ /* 0x000fe20008000000 */
[----:B------:R-:W-:Y:S01]  /*08f0*/  @UP0 UMOV UR7, URZ ;  /* 0x0000003f00070c82 */ /* 0x000fe20008000000 */
[----:B------:R-:W-:Y:S01]  /*0900*/  PLOP3.LUT P4, PT, PT, PT, UP0, 0x80, 0x0 ;  /* 0x000000000000781c */ /* 0x000fe20003f8f008 */
[----:B------:R-:W-:-:S03]  /*0910*/  @UP0 UIMAD.WIDE.U32 UR14, UR13, UR14, UR6 ;  /* 0x0000000e0d0e02a5 */ /* 0x000fc6000f8e0006 */
[----:B------:R-:W-:Y:S01]  /*0920*/  @!UP0 ULDC UR7, c[0x0][0xc] ;  /* 0x0000030000078ab9 */ /* 0x000fe20000000800 */
[----:B------:R-:W-:Y:S01]  /*0930*/  @UP0 UMOV UR6, URZ ;  /* 0x0000003f00060c82 */ /* 0x000fe20008000000 */
[----:B------:R-:W-:Y:S01]  /*0940*/  @!UP0 UIMAD.WIDE.U32 UR4, UR10, UR7, UR4 ;  /* 0x000000070a0482a5 */ /* 0x000fe2000f8e0004 */
[----:B------:R-:W-:Y:S01]  /*0950*/  IMAD.U32 R2, RZ, RZ, UR14 ;  /* 0x0000000eff027e24 */ /* 0x000fe2000f8e00ff */
[----:B------:R-:W-:Y:S02]  /*0960*/  @UP0 UIADD3 UR6, UR15, UR6, URZ ;  /* 0x000000060f060290 */ /* 0x000fe4000fffe03f */
[----:B------:R-:W-:Y:S01]  /*0970*/  MOV R3, UR15 ;  /* 0x0000000f00037c02 */ /* 0x000fe20008000f00 */
[----:B------:R-:W-:Y:S01]  /*0980*/  @P0 IMAD.MOV.U32 R7, RZ, RZ, R2 ;  /* 0x000000ffff070224 */ /* 0x000fe200078e0002 */
[----:B------:R-:W-:Y:S01]  /*0990*/  MOV R4, UR4 ;  /* 0x0000000400047c02 */ /* 0x000fe20008000f00 */
[----:B------:R-:W-:Y:S02]  /*09a0*/  IMAD.U32 R5, RZ, RZ, UR5 ;  /* 0x00000005ff057e24 */ /* 0x000fe4000f8e00ff */
[----:B------:R-:W-:-:S02]  /*09b0*/  IMAD.U32 R2, RZ, RZ, UR4 ;  /* 0x00000004ff027e24 */ /* 0x000fc4000f8e00ff */
[----:B------:R-:W-:Y:S02]  /*09c0*/  @P3 IMAD.U32 R6, RZ, RZ, UR6 ;  /* 0x00000006ff063e24 */ /* 0x000fe4000f8e00ff */
[----:B------:R-:W-:Y:S02]  /*09d0*/  @!P5 IMAD.MOV.U32 R6, RZ, RZ, R5 ;  /* 0x000000ffff06d224 */ /* 0x000fe400078e0005 */
[----:B------:R-:W-:Y:S02]  /*09e0*/  @!P4 IMAD.MOV.U32 R7, RZ, RZ, R2 ;  /* 0x000000ffff07c224 */ /* 0x000fe400078e0002 */
[----:B------:R-:W-:Y:S01]  /*09f0*/  IMAD.U32 R3, RZ, RZ, UR5 ;  /* 0x00000005ff037e24 */ /* 0x000fe2000f8e00ff */
[----:B------:R0:W-:Y:S04]  /*0a00*/  STL [R1+0x200], R6 ;  /* 0x0002000601007387 */ /* 0x0001e80000100800 */
[----:B------:R0:W-:Y:S01]  /*0a10*/  STL [R1+0x204], R7 ;  /* 0x0002040701007387 */ /* 0x0001e20000100800 */
[----:B------:R-:W-:Y:S05]  /*0a20*/  @!P2 BRA `(.L_x_5) ;  /* 0x00000000000ca947 */ /* 0x000fea0003800000 */
[----:B------:R-:W-:Y:S01]  /*0a30*/  UCGABAR_WAIT ;  /* 0x0000000000007dc7 */ /* 0x000fe20008000000 */
[----:B------:R-:W-:Y:S01]  /*0a40*/  CCTL.IVALL ;  /* 0x00000000ff00798f */ /* 0x000fe20002000000 */
[----:B------:R-:W-:Y:S05]  /*0a50*/  BRA `(.L_x_6) ;  /* 0x0000000000047947 */ /* 0x000fea0003800000 */
.L_x_5:
[----:B------:R-:W-:Y:S06]  /*0a60*/  BAR.SYNC.DEFER_BLOCKING 0x0 ;  /* 0x0000000000007b1d */ /* 0x000fec0000010000 */
.L_x_6:
[----:B------:R-:W-:Y:S05]  /*0a70*/  @!P1 BRA `(.L_x_7) ;  /* 0x0000019800189947 */ /* 0x000fea0003800000 */
[----:B------:R-:W-:-:S06]  /*0a80*/  UISETP.GT.U32.AND UP0, UPT, UR16, 0x1, UPT ;  /* 0x000000011000788c */ /* 0x000fcc000bf04070 */
[----:B------:R-:W-:-:S13]  /*0a90*/  PLOP3.LUT P0, PT, PT, PT, UP0, 0x80, 0x0 ;  /* 0x000000000000781c */ /* 0x000fda0003f0f008 */
[----:B------:R-:W-:Y:S05]  /*0aa0*/  @P0 EXIT ;  /* 0x000000000000094d */ /* 0x000fea0003800000 */
[----:B------:R-:W-:Y:S01]  /*0ab0*/  ULDC.64 UR4, c[0x0][0x650] ;  /* 0x0001940000047ab9 */ /* 0x000fe20000000a00 */
[----:B------:R-:W-:Y:S01]  /*0ac0*/  UMOV UR41, 0xffffffff ;  /* 0xffffffff00297882 */ /* 0x000fe20000000000 */
[----:B------:R-:W-:Y:S01]  /*0ad0*/  ISETP.GE.U32.AND P0, PT, R7, UR4, PT ;  /* 0x0000000407007c0c */ /* 0x000fe2000bf06070 */
[----:B------:R-:W-:Y:S01]  /*0ae0*/  UMOV UR42, 0xffffffff ;  /* 0xffffffff002a7882 */ /* 0x000fe20000000000 */
[----:B------:R-:W-:Y:S01]  /*0af0*/  UMOV UR43, 0xffffffff ;  /* 0xffffffff002b7882 */ /* 0x000fe20000000000 */
[----:B------:R-:W-:Y:S02]  /*0b00*/  PRMT R0, RZ, 0x7610, R0 ;  /* 0x00007610ff007816 */ /* 0x000fe40000000000 */
[----:B------:R-:W-:-:S13]  /*0b10*/  ISETP.GE.U32.AND.EX P0, PT, R6, UR5, PT, P0 ;  /* 0x0000000506007c0c */ /* 0x000fda000bf06100 */
[----:B------:R-:W-:Y:S05]  /*0b20*/  @P0 BRA `(.L_x_8) ;  /* 0x0000000400480947 */ /* 0x000fea0003800000 */
[----:B------:R-:W-:Y:S01]  /*0b30*/  ULDC.64 UR16, c[0x0][0x628] ;  /* 0x00018a0000107ab9 */ /* 0x000fe20000000a00 */
[C---:B------:R-:W-:Y:S01]  /*0b40*/  R2UR UR19, R7.reuse ;  /* 0x00000000071372ca */ /* 0x040fe200000e0000 */
[----:B------:R-:W-:Y:S01]  /*0b50*/  ULDC UR18, c[0x0][0x630] ;  /* 0x00018c0000127ab9 */ /* 0x000fe20000000800 */
[----:B------:R-:W-:Y:S02]  /*0b60*/  ISETP.NE.U32.AND P0, PT, RZ, UR16, PT ;  /* 0x00000010ff007c0c */ /* 0x000fe4000bf05070 */
[----:B------:R-:W-:Y:S02]  /*0b70*/  R2UR UR4, R7 ;  /* 0x00000000070472ca */ /* 0x000fe400000e0000 */
[----:B------:R-:W-:Y:S02]  /*0b80*/  ISETP.NE.AND.EX P0, PT, RZ, UR17, PT, P0 ;  /* 0x00000011ff007c0c */ /* 0x000fe4000bf05300 */
[----:B------:R-:W-:-:S11]  /*0b90*/  R2UR UR5, R6 ;  /* 0x00000000060572ca */ /* 0x000fd600000e0000 */
[----:B------:R-:W-:Y:S05]  /*0ba0*/  @!P0 BRA `(.L_x_9) ;  /* 0x0000000000308947 */ /* 0x000fea0003800000 */
[----:B------:R-:W-:Y:S01]  /*0bb0*/  R2UR UR4, R7 ;  /* 0x00000000070472ca */ /* 0x000fe200000e0000 */
[----:B------:R-:W-:Y:S01]  /*0bc0*/  ULDC UR9, c[0x0][0x634] ;  /* 0x00018d0000097ab9 */ /* 0x000fe20000000800 */
[----:B------:R-:W-:-:S11]  /*0bd0*/  R2UR UR13, R6 ;  /* 0x00000000060d72ca */ /* 0x000fd600000e0000 */
[----:B------:R-:W-:-:S04]  /*0be0*/  UIADD3 UR9, UP0, UR4, UR9, URZ ;  /* 0x0000000904097290 */ /* 0x000fc8000ff1e03f */
[----:B------:R-:W-:-:S04]  /*0bf0*/  UIADD3.X UR13, URZ, UR13, URZ, UP0, !UPT ;  /* 0x0000000d3f0d7290 */ /* 0x000fc800087fe43f */
[----:B------:R-:W-:-:S04]  /*0c00*/  UIMAD.WIDE.U32 UR4, UR13, UR16, URZ ;  /* 0x000000100d0472a5 */ /* 0x000fc8000f8e003f */
[----:B------:R-:W-:Y:S02]  /*0c10*/  UIMAD.WIDE.U32 UR6, UP0, UR9, UR17, UR4 ;  /* 0x00000011090672a5 */ /* 0x000fe4000f800004 */
[----:B------:R-:W-:Y:S02]  /*0c20*/  UIMAD.WIDE.U32 UR4, UR9, UR16, URZ ;  /* 0x00000010090472a5 */ /* 0x000fe4000f8e003f */
[----:B------:R-:W-:Y:S02]  /*0c30*/  UIADD3.X UR15, URZ, URZ, URZ, UP0, !UPT ;  /* 0x0000003f3f0f7290 */ /* 0x000fe400087fe43f */
[----:B------:R-:W-:Y:S01]  /*0c40*/  UIADD3 URZ, UP0, UR5, UR6, URZ ;  /* 0x00000006053f7290 */ /* 0x000fe2000ff1e03f */
[----:B------:R-:W-:-:S03]  /*0c50*/  UMOV UR14, UR7 ;  /* 0x00000007000e7c82 */ /* 0x000fc60008000000 */
[----:B------:R-:W-:-:S12]  /*0c60*/  UIMAD.WIDE.U32.X UR4, UR13, UR17, UR14, UP0 ;  /* 0x000000110d0472a5 */ /* 0x000fd800080e040e */
.L_x_9:
[----:B------:R-:W-:Y:S01]  /*0c70*/  USHF.R.U64 UR43, UR4, UR18, UR5 ;  /* 0x00000012042b7299 */ /* 0x000fe20008001205 */
[----:B------:R-:W-:Y:S01]  /*0c80*/  R2UR UR7, R6 ;  /* 0x00000000060772ca */ /* 0x000fe200000e0000 */
[----:B------:R-:W-:Y:S02]  /*0c90*/  USHF.R.U32.HI UR4, URZ, UR18, UR5 ;  /* 0x000000123f047299 */ /* 0x000fe40008011605 */
[----:B------:R-:W-:Y:S01]  /*0ca0*/  UIADD3 UR5, UP0, URZ, -UR43, URZ ;  /* 0x8000002b3f057290 */ /* 0x000fe2000ff1e03f */
[----:B------:R-:W-:Y:S01]  /*0cb0*/  ULDC.64 UR14, c[0x0][0x620] ;  /* 0x00018800000e7ab9 */ /* 0x000fe20000000a00 */
[----:B------:R-:W-:Y:S02]  /*0cc0*/  UMOV UR6, UR19 ;  /* 0x0000001300067c82 */ /* 0x000fe40008000000 */
[----:B------:R-:W-:Y:S01]  /*0cd0*/  UIADD3.X UR4, URZ, ~UR4, URZ, UP0, !UPT ;  /* 0x800000043f047290 */ /* 0x000fe200087fe43f */
[----:B------:R-:W-:Y:S01]  /*0ce0*/  ULDC UR9, c[0x0][0x618] ;  /* 0x0001860000097ab9 */ /* 0x000fe20000000800 */
[----:B------:R-:W-:-:S02]  /*0cf0*/  UIMAD UR12, UR11, UR12, UR10 ;  /* 0x0000000c0b0c72a4 */ /* 0x000fc4000f8e020a */
[----:B------:R-:W-:Y:S02]  /*0d00*/  UIMAD UR4, UR4, UR14, URZ ;  /* 0x0000000e040472a4 */ /* 0x000fe4000f8e023f */
[----:B------:R-:W-:Y:S02]  /*0d10*/  UIMAD.WIDE.U32 UR6, UR5, UR14, UR6 ;  /* 0x0000000e050672a5 */ /* 0x000fe4000f8e0006 */
[----:B------:R-:W-:Y:S01]  /*0d20*/  UIMAD UR4, UR5, UR15, UR4 ;  /* 0x0000000f050472a4 */ /* 0x000fe2000f8e0204 */
[----:B------:R-:W-:Y:S01]  /*0d30*/  ULDC UR10, c[0x0][0x608] ;  /* 0x00018200000a7ab9 */ /* 0x000fe20000000800 */
[----:B------:R-:W-:Y:S02]  /*0d40*/  ULDC UR18, c[0x0][0x658] ;  /* 0x0001960000127ab9 */ /* 0x000fe40000000800 */
[----:B------:R-:W-:Y:S01]  /*0d50*/  UIADD3 UR7, UR7, UR4, URZ ;  /* 0x0000000407077290 */ /* 0x000fe2000fffe03f */
[----:B------:R-:W-:Y:S02]  /*0d60*/  UMOV UR11, 0xffffffff ;  /* 0xffffffff000b7882 */ /* 0x000fe40000000000 */
[----:B------:R-:W-:Y:S01]  /*0d70*/  ULDC.64 UR4, c[0x0][0x640] ;  /* 0x0001900000047ab9 */ /* 0x000fe20000000a00 */
[----:B------:R-:W-:Y:S01]  /*0d80*/  USHF.R.U64 UR16, UR6, UR9, UR7 ;  /* 0x0000000906107299 */ /* 0x000fe20008001207 */
[----:B------:R-:W-:Y:S01]  /*0d90*/  ISETP.NE.U32.AND P0, PT, RZ, UR4, PT ;  /* 0x00000004ff007c0c */ /* 0x000fe2000bf05070 */
[----:B------:R-:W-:-:S02]  /*0da0*/  USHF.R.U32.HI UR7, URZ, UR9, UR7 ;  /* 0x000000093f077299 */ /* 0x000fc40008011607 */
[----:B------:R-:W-:Y:S01]  /*0db0*/  USHF.L.U32 UR6, UR11, UR18, URZ ;  /* 0x000000120b067299 */ /* 0x000fe2000800063f */
[----:B------:R-:W-:Y:S01]  /*0dc0*/  ISETP.NE.AND.EX P0, PT, RZ, UR5, PT, P0 ;  /* 0x00000005ff007c0c */ /* 0x000fe2000bf05300 */
[----:B------:R-:W-:Y:S02]  /*0dd0*/  USHF.R.U64 UR22, UR16, UR10, UR7 ;  /* 0x0000000a10167299 */ /* 0x000fe40008001207 */
[----:B------:R-:W-:Y:S02]  /*0de0*/  USHF.R.U32.HI UR7, URZ, UR10, UR7 ;  /* 0x0000000a3f077299 */ /* 0x000fe40008011607 */
[----:B------:R-:W-:Y:S02]  /*0df0*/  UISETP.NE.AND UP1, UPT, UR45, URZ, UPT ;  /* 0x0000003f2d00728c */ /* 0x000fe4000bf25270 */
[----:B------:R-:W-:Y:S01]  /*0e00*/  USHF.R.U64 UR23, UR22, UR18, UR7 ;  /* 0x0000001216177299 */ /* 0x000fe20008001207 */
[----:B------:R-:W-:Y:S01]  /*0e10*/  ULDC UR17, c[0x0][0x600] ;  /* 0x0001800000117ab9 */ /* 0x000fe20000000800 */
[----:B------:R-:W-:-:S02]  /*0e20*/  ULOP3.LUT UR13, URZ, UR6, URZ, 0x33, !UPT ;  /* 0x000000063f0d7292 */ /* 0x000fc4000f8e333f */
[----:B------:R-:W-:Y:S02]  /*0e30*/  UIADD3 UR15, UR17, -0x1, URZ ;  /* 0xffffffff110f7890 */ /* 0x000fe4000fffe03f */
[----:B------:R-:W-:Y:S02]  /*0e40*/  USEL UR12, UR8, UR12, !UP1 ;  /* 0x0000000c080c7287 */ /* 0x000fe4000c800000 */
[----:B------:R-:W-:Y:S01]  /*0e50*/  USHF.R.U32.HI UR7, URZ, UR18, UR7 ;  /* 0x000000123f077299 */ /* 0x000fe20008011607 */
[----:B------:R-:W-:Y:S01]  /*0e60*/  ULDC UR19, c[0x0][0x648] ;  /* 0x0001920000137ab9 */ /* 0x000fe20000000800 */
[----:B------:R-:W-:Y:S01]  /*0e70*/  ULDC UR20, c[0x0][0x638] ;  /* 0x00018e0000147ab9 */ /* 0x000fe20000000800 */
[----:B------:R-:W-:Y:S01]  /*0e80*/  UMOV UR21, 0x1 ;  /* 0x0000000100157882 */ /* 0x000fe20000000000 */
[----:B------:R-:W-:Y:S01]  /*0e90*/  UMOV UR6, UR23 ;  /* 0x0000001700067c82 */ /* 0x000fe20008000000 */
[----:B------:R-:W-:Y:S07]  /*0ea0*/  @!P0 BRA `(.L_x_10) ;  /* 0x0000000000308947 */ /* 0x000fee0003800000 */
[----:B------:R-:W-:Y:S02]  /*0eb0*/  ULDC UR10, c[0x0][0x64c] ;  /* 0x00019300000a7ab9 */ /* 0x000fe40000000800 */
        /* <DEDUP_REMOVED lines=8> */
[----:B------:R-:W-:-:S07]  /*0f40*/  UIMAD.WIDE.U32.X UR4, UR14, UR5, UR10, UP0 ;  /* 0x000000050e0472a5 */ /* 0x000fce00080e040a */
[----:B------:R-:W-:Y:S01]  /*0f50*/  UMOV UR6, UR4 ;  /* 0x0000000400067c82 */ /* 0x000fe20008000000 */
[----:B------:R-:W-:-:S05]  /*0f60*/  UMOV UR7, UR5 ;  /* 0x0000000500077c82 */ /* 0x000fca0008000000 */
.L_x_10:
[----:B------:R-:W-:Y:S01]  /*0f70*/  USHF.R.U64 UR5, UR6, UR19, UR7 ;  /* 0x0000001306057299 */ /* 0x000fe20008001207 */
[----:B------:R-:W-:Y:S01]  /*0f80*/  IMAD.MOV.U32 R0, RZ, RZ, 0x1 ;  /* 0x00000001ff007424 */ /* 0x000fe200078e00ff */
[----:B------:R-:W-:Y:S02]  /*0f90*/  USHF.L.U32 UR4, UR21, UR18, URZ ;  /* 0x0000001215047299 */ /* 0x000fe4000800063f */
[----:B------:R-:W-:Y:S02]  /*0fa0*/  ULOP3.LUT UR13, UR22, UR13, URZ, 0xc0, !UPT ;  /* 0x0000000d160d7292 */ /* 0x000fe4000f8ec03f */
[----:B------:R-:W-:Y:S02]  /*0fb0*/  UIADD3 UR6, -UR5, URZ, URZ ;  /* 0x0000003f05067290 */ /* 0x000fe4000fffe13f */
[----:B------:R-:W-:Y:S02]  /*0fc0*/  UIMAD UR13, UR4, UR5, UR13 ;  /* 0x00000005040d72a4 */ /* 0x000fe4000f8e020d */
[----:B------:R-:W-:-:S02]  /*0fd0*/  ULOP3.LUT UR15, UR16, UR15, URZ, 0xc0, !UPT ;  /* 0x0000000f100f7292 */ /* 0x000fc4000f8ec03f */
[----:B------:R-:W-:Y:S01]  /*0fe0*/  UIMAD UR4, UR6, UR20, UR23 ;  /* 0x00000014060472a4 */ /* 0x000fe2000f8e0217 */
[----:B------:R-:W-:Y:S01]  /*0ff0*/  ULDC UR5, c[0x0][0x610] ;  /* 0x0001840000057ab9 */ /* 0x000fe20000000800 */
[----:B------:R-:W-:Y:S02]  /*1000*/  UISETP.NE.AND UP0, UPT, UR45, URZ, UPT ;  /* 0x0000003f2d00728c */ /* 0x000fe4000bf05270 */
[----:B------:R-:W-:Y:S02]  /*1010*/  UIMAD UR12, UR13, UR5, UR12 ;  /* 0x000000050d0c72a4 */ /* 0x000fe4000f8e020c */
[----:B------:R-:W-:-:S04]  /*1020*/  UIMAD UR4, UR4, UR17, UR15 ;  /* 0x00000011040472a4 */ /* 0x000fc8000f8e020f */
[----:B------:R-:W-:Y:S02]  /*1030*/  USEL UR42, UR4, UR12, !UP0 ;  /* 0x0000000c042a7287 */ /* 0x000fe4000c000000 */
[----:B------:R-:W-:-:S12]  /*1040*/  USEL UR41, UR12, UR4, !UP0 ;  /* 0x000000040c297287 */ /* 0x000fd8000c000000 */
.L_x_8:
[----:B------:R-:W-:-:S08]  /*1050*/  NOP ;  /* 0x0000000000007918 */ /* 0x000fd00000000000 */
[----:B------:R-:W1:Y:S02]  /*1060*/  USETMAXREG.TRY_ALLOC.CTAPOOL UP0, 0xf0 ;  /* 0x000000f0000079c8 */ /* 0x000e640008000600 */
[----:B-1----:R-:W-:-:S13]  /*1070*/  PLOP3.LUT P0, PT, PT, PT, UP0, 0x80, 0x0 ;  /* 0x000000000000781c */ /* 0x002fda0003f0f008 */
[----:B------:R-:W-:Y:S05]  /*1080*/  @!P0 BRA `(.L_x_8) ;  /* 0xfffffffc00f08947 */ /* 0x000fea000383ffff */
[----:B------:R-:W-:Y:S01]  /*1090*/  ULDC.64 UR4, c[0x0][0x598] ;  /* 0x0001660000047ab9 */ /* 0x000fe20000000a00 */
[----:B------:R-:W-:Y:S01]  /*10a0*/  ULDC.64 UR36, c[0x0][0x208] ;  /* 0x0000820000247ab9 */ /* 0x000fe20000000a00 */
[----:B------:R-:W-:-:S04]  /*10b0*/  ISETP.NE.U32.AND P0, PT, RZ, UR4, PT ;  /* 0x00000004ff007c0c */ /* 0x000fc8000bf05070 */
[----:B------:R-:W-:-:S13]  /*10c0*/  ISETP.NE.AND.EX P0, PT, RZ, UR5, PT, P0 ;  /* 0x00000005ff007c0c */ /* 0x000fda000bf05300 */
[----:B------:R-:W-:Y:S05]  /*10d0*/  @!P0 BRA `(.L_x_11) ;  /* 0x00000000001c8947 */ /* 0x000fea0003800000 */
[----:B------:R-:W1:Y:S02]  /*10e0*/  LDC.64 R2, c[0x0][0x598] ;  /* 0x00016600ff027b82 */ /* 0x000e640000000a00 */
[----:B-1----:R-:W2:Y:S02]  /*10f0*/  LDG.E.64 R2, desc[UR36][R2.64] ;  /* 0x0000002402027981 */ /* 0x002ea4000c1e1b00 */
[----:B--2---:R-:W-:-:S04]  /*1100*/  ISETP.NE.U32.AND P0, PT, R2, RZ, PT ;  /* 0x000000ff0200720c */ /* 0x004fc80003f05070 */
[----:B------:R-:W-:-:S13]  /*1110*/  ISETP.NE.AND.EX P0, PT, R3, RZ, PT, P0 ;  /* 0x000000ff0300720c */ /* 0x000fda0003f05300 */
[----:B------:R-:W-:Y:S05]  /*1120*/  @!P0 BRA `(.L_x_11) ;  /* 0x0000000000088947 */ /* 0x000fea0003800000 */
[----:B------:R1:W5:Y:S01]  /*1130*/  LD.E R2, desc[UR36][R2.64] ;  /* 0x0000002402027980 */ /* 0x000362000c101900 */
[----:B------:R-:W-:Y:S05]  /*1140*/  BRA `(.L_x_12) ;  /* 0x0000000000247947 */ /* 0x000fea0003800000 */
.L_x_11:
[----:B------:R-:W-:Y:S02]  /*1150*/  ULDC.64 UR4, c[0x0][0x588] ;  /* 0x0001620000047ab9 */ /* 0x000fe40000000a00 */
[----:B------:R-:W-:-:S04]  /*1160*/  ISETP.NE.U32.AND P0, PT, RZ, UR4, PT ;  /* 0x00000004ff007c0c */ /* 0x000fc8000bf05070 */
[----:B------:R-:W-:-:S13]  /*1170*/  ISETP.NE.AND.EX P0, PT, RZ, UR5, PT, P0 ;  /* 0x00000005ff007c0c */ /* 0x000fda000bf05300 */
[----:B------:R-:W-:Y:S05]  /*1180*/  @!P0 BRA `(.L_x_13) ;  /* 0x00000000000c8947 */ /* 0x000fea0003800000 */
[----:B------:R-:W1:Y:S02]  /*1190*/  LDC.64 R2, c[0x0][0x588] ;  /* 0x00016200ff027b82 */ /* 0x000e640000000a00 */
[----:B-1----:R2:W5:Y:S01]  /*11a0*/  LDG.E R2, desc[UR36][R2.64] ;  /* 0x0000002402027981 */ /* 0x002562000c1e1900 */
[----:B------:R-:W-:Y:S05]  /*11b0*/  BRA `(.L_x_12) ;  /* 0x0000000000087947 */ /* 0x000fea0003800000 */
.L_x_13:
[----:B------:R-:W-:Y:S02]  /*11c0*/  ULDC UR4, c[0x0][0x580] ;  /* 0x0001600000047ab9 */ /* 0x000fe40000000800 */
[----:B------:R-:W-:-:S07]  /*11d0*/  MOV R2, UR4 ;  /* 0x0000000400027c02 */ /* 0x000fce0008000f00 */
.L_x_12:
[----:B------:R-:W-:Y:S02]  /*11e0*/  ULDC.64 UR4, c[0x0][0x5a0] ;  /* 0x0001680000047ab9 */ /* 0x000fe40000000a00 */
[----:B------:R-:W-:-:S04]  /*11f0*/  ISETP.NE.U32.AND P0, PT, RZ, UR4, PT ;  /* 0x00000004ff007c0c */ /* 0x000fc8000bf05070 */
[----:B------:R-:W-:-:S13]  /*1200*/  ISETP.NE.AND.EX P0, PT, RZ, UR5, PT, P0 ;  /* 0x00000005ff007c0c */ /* 0x000fda000bf05300 */
[----:B------:R-:W-:Y:S05]  /*1210*/  @!P0 BRA `(.L_x_14) ;  /* 0x00000000001c8947 */ /* 0x000fea0003800000 */
[----:B------:R-:W3:Y:S02]  /*1220*/  LDC.64 R4, c[0x0][0x5a0] ;  /* 0x00016800ff047b82 */ /* 0x000ee40000000a00 */
[----:B---3--:R-:W3:Y:S02]  /*1230*/  LDG.E.64 R4, desc[UR36][R4.64] ;  /* 0x0000002404047981 */ /* 0x008ee4000c1e1b00 */
[----:B---3--:R-:W-:-:S04]  /*1240*/  ISETP.NE.U32.AND P0, PT, R4, RZ, PT ;  /* 0x000000ff0400720c */ /* 0x008fc80003f05070 */
[----:B------:R-:W-:-:S13]  /*1250*/  ISETP.NE.AND.EX P0, PT, R5, RZ, PT, P0 ;  /* 0x000000ff0500720c */ /* 0x000fda0003f05300 */
[----:B------:R-:W-:Y:S05]  /*1260*/  @!P0 BRA `(.L_x_14) ;  /* 0x0000000000088947 */ /* 0x000fea0003800000 */
[----:B------:R3:W5:Y:S01]  /*1270*/  LD.E R16, desc[UR36][R4.64] ;  /* 0x0000002404107980 */ /* 0x000762000c101900 */
[----:B------:R-:W-:Y:S05]  /*1280*/  BRA `(.L_x_15) ;  /* 0x0000000000247947 */ /* 0x000fea0003800000 */
.L_x_14:
[----:B------:R-:W-:Y:S02]  /*1290*/  ULDC.64 UR4, c[0x0][0x590] ;  /* 0x0001640000047ab9 */ /* 0x000fe40000000a00 */
[----:B------:R-:W-:-:S04]  /*12a0*/  ISETP.NE.U32.AND P0, PT, RZ, UR4, PT ;  /* 0x00000004ff007c0c */ /* 0x000fc8000bf05070 */
[----:B------:R-:W-:-:S13]  /*12b0*/  ISETP.NE.AND.EX P0, PT, RZ, UR5, PT, P0 ;  /* 0x00000005ff007c0c */ /* 0x000fda000bf05300 */
[----:B------:R-:W-:Y:S05]  /*12c0*/  @!P0 BRA `(.L_x_16) ;  /* 0x00000000000c8947 */ /* 0x000fea0003800000 */
[----:B------:R-:W3:Y:S02]  /*12d0*/  LDC.64 R4, c[0x0][0x590] ;  /* 0x00016400ff047b82 */ /* 0x000ee40000000a00 */
[----:B---3--:R4:W5:Y:S01]  /*12e0*/  LDG.E R16, desc[UR36][R4.64] ;  /* 0x0000002404107981 */ /* 0x008962000c1e1900 */
[----:B------:R-:W-:Y:S05]  /*12f0*/  BRA `(.L_x_15) ;  /* 0x0000000000087947 */ /* 0x000fea0003800000 */
.L_x_16:
[----:B------:R-:W-:Y:S02]  /*1300*/  ULDC UR4, c[0x0][0x584] ;  /* 0x0001610000047ab9 */ /* 0x000fe40000000800 */
[----:B------:R-:W-:-:S07]  /*1310*/  IMAD.U32 R16, RZ, RZ, UR4 ;  /* 0x00000004ff107e24 */ /* 0x000fce000f8e00ff */
.L_x_15:
[----:B------:R-:W-:-:S13]  /*1320*/  LOP3.LUT P0, RZ, R0, 0xff, RZ, 0xc0, !PT ;  /* 0x000000ff00ff7812 */ /* 0x000fda000780c0ff */
[----:B------:R-:W-:Y:S05]  /*1330*/  @!P0 EXIT ;  /* 0x000000000000894d */ /* 0x000fea0003800000 */
[----:B------:R-:W-:Y:S01]  /*1340*/  ULDC UR4, c[0x0][0x28c] ;  /* 0x0000a30000047ab9 */ /* 0x000fe20000000800 */
[----:B------:R-:W-:Y:S01]  /*1350*/  UMOV UR38, URZ ;  /* 0x0000003f00267c82 */ /* 0x000fe20008000000 */
[----:B------:R-:W-:Y:S01]  /*1360*/  UIADD3 UR4, UR4, 0x3f, URZ ;  /* 0x0000003f04047890 */ /* 0x000fe2000fffe03f */
[----:B------:R-:W-:-:S03]  /*1370*/  UMOV UR39, URZ ;  /* 0x0000003f00277c82 */ /* 0x000fc60008000000 */
[----:B------:R-:W-:-:S04]  /*1380*/  USHF.R.S32.HI UR5, URZ, 0x1f, UR4 ;  /* 0x0000001f3f057899 */ /* 0x000fc80008011404 */
[----:B------:R-:W-:-:S04]  /*1390*/  ULEA.HI UR5, UR5, UR4, URZ, 0x6 ;  /* 0x0000000405057291 */ /* 0x000fc8000f8f303f */
[----:B------:R-:W-:-:S12]  /*13a0*/  USHF.R.S32.HI UR44, URZ, 0x6, UR5 ;  /* 0x000000063f2c7899 */ /* 0x000fd80008011405 */
.L_x_546:
[----:B0-----:R-:W0:Y:S01]  /*13b0*/  S2R R0, SR_TID.X ;  /* 0x0000000000007919 */ /* 0x001e220000002100 */
[----:B-1----:R-:W1:Y:S01]  /*13c0*/  S2UR UR7, SR_CgaCtaId ;  /* 0x00000000000779c3 */ /* 0x002e620000008800 */
[----:B------:R-:W-:Y:S02]  /*13d0*/  UMOV UR6, 0x400 ;  /* 0x0000040000067882 */ /* 0x000fe40000000000 */
[----:B-1----:R-:W-:Y:S01]  /*13e0*/  ULEA UR6, UR7, UR6, 0x18 ;  /* 0x0000000607067291 */ /* 0x002fe2000f8ec03f */
[----:B0-----:R-:W-:-:S04]  /*13f0*/  LOP3.LUT R0, R0, 0x80, RZ, 0xc0, !PT ;  /* 0x0000008000007812 */ /* 0x001fc800078ec0ff */
[----:B------:R-:W-:-:S06]  /*1400*/  SHF.R.U32.HI R0, RZ, 0x7, R0 ;  /* 0x00000007ff007819 */ /* 0x000fcc0000011600 */
[----:B------:R-:W0:Y:S02]  /*1410*/  SHFL.IDX PT, R0, R0, RZ, 0x1f ;  /* 0x00001fff00007589 */ /* 0x000e2400000e0000 */
[----:B0-----:R-:W-:-:S13]  /*1420*/  R2UR UR4, R0 ;  /* 0x00000000000472ca */ /* 0x001fda00000e0000 */
[----:B------:R-:W-:-:S04]  /*1430*/  ULEA.HI UR5, UR4, UR4, URZ, 0x1 ;  /* 0x0000000404057291 */ /* 0x000fc8000f8f083f */
[----:B------:R-:W-:-:S04]  /*1440*/  ULOP3.LUT UR5, UR5, 0x7fffe, URZ, 0xc0, !UPT ;  /* 0x0007fffe05057892 */ /* 0x000fc8000f8ec03f */
[----:B------:R-:W-:-:S03]  /*1450*/  UIADD3 UR5, UR4, -UR5, URZ ;  /* 0x8000000504057290 */ /* 0x000fc6000fffe03f */
[----:B------:R-:W-:Y:S01]  /*1460*/  ULDC UR4, c[0x0][0x28c] ;  /* 0x0000a30000047ab9 */ /* 0x000fe20000000800 */
[----:B------:R-:W-:Y:S01]  /*1470*/  ULEA UR5, UR5, UR6, 0xd ;  /* 0x0000000605057291 */ /* 0x000fe2000f8e683f */
[----:B------:R-:W-:-:S03]  /*1480*/  ISETP.LT.AND P0, PT, RZ, UR4, PT ;  /* 0x00000004ff007c0c */ /* 0x000fc6000bf01270 */
[----:B------:R-:W-:-:S04]  /*1490*/  UIADD3 UR5, UR5, 0x100, URZ ;  /* 0x0000010005057890 */ /* 0x000fc8000fffe03f */
[----:B------:R-:W-:-:S04]  /*14a0*/  USHF.R.U32.HI UR5, URZ, 0x4, UR5 ;  /* 0x000000043f057899 */ /* 0x000fc80008011605 */
[----:B------:R-:W-:Y:S02]  /*14b0*/  ULOP3.LUT UR46, UR5, 0x3fff, URZ, 0xc0, !UPT ;  /* 0x00003fff052e7892 */ /* 0x000fe4000f8ec03f */
[----:B---3--:R-:W-:Y:S10]  /*14c0*/  @P0 BRA `(.L_x_17) ;  /* 0x0000000000400947 */ /* 0x008ff40003800000 */
[----:B------:R-:W-:Y:S01]  /*14d0*/  MOV R0, 0x0 ;  /* 0x0000000000007802 */ /* 0x000fe20000000f00 */
[----:B------:R-:W-:Y:S01]  /*14e0*/  ULDC.64 UR4, c[0x4][0x68] ;  /* 0x01001a0000047ab9 */ /* 0x000fe20000000a00 */
[----:B------:R-:W-:Y:S01]  /*14f0*/  ULDC.64 UR6, c[0x4][0x8] ;  /* 0x0100020000067ab9 */ /* 0x000fe20000000a00 */
[----:B---34-:R-:W-:Y:S01]  /*1500*/  IMAD.U32 R4, RZ, RZ, UR4 ;  /* 0x00000004ff047e24 */ /* 0x018fe2000f8e00ff */
[----:B------:R0:W1:Y:S01]  /*1510*/  LDC.64 R14, c[0x4][R0] ;  /* 0x01000000000e7b82 */ /* 0x0000620000000a00 */
[----:B------:R-:W-:Y:S01]  /*1520*/  IMAD.U32 R5, RZ, RZ, UR5 ;  /* 0x00000005ff057e24 */ /* 0x000fe2000f8e00ff */
[----:B------:R-:W-:Y:S01]  /*1530*/  ULDC.64 UR4, c[0x4][0x70] ;  /* 0x01001c0000047ab9 */ /* 0x000fe20000000a00 */
[----:B------:R-:W-:Y:S01]  /*1540*/  IMAD.U32 R10, RZ, RZ, UR6 ;  /* 0x00000006ff0a7e24 */ /* 0x000fe2000f8e00ff */
[----:B------:R-:W-:Y:S01]  /*1550*/  MOV R7, UR5 ;  /* 0x0000000500077c02 */ /* 0x000fe20008000f00 */
[----:B------:R-:W-:Y:S01]  /*1560*/  IMAD.U32 R6, RZ, RZ, UR4 ;  /* 0x00000004ff067e24 */ /* 0x000fe2000f8e00ff */
[----:B------:R-:W-:Y:S01]  /*1570*/  MOV R13, RZ ;  /* 0x000000ff000d7202 */ /* 0x000fe20000000f00 */
[----:B------:R-:W-:-:S02]  /*1580*/  IMAD.U32 R11, RZ, RZ, UR7 ;  /* 0x00000007ff0b7e24 */ /* 0x000fc4000f8e00ff */
[----:B------:R-:W-:Y:S02]  /*1590*/  IMAD.MOV.U32 R8, RZ, RZ, 0x1e1 ;  /* 0x000001e1ff087424 */ /* 0x000fe400078e00ff */
[----:B0-----:R-:W-:-:S07]  /*15a0*/  IMAD.MOV.U32 R12, RZ, RZ, 0x1 ;  /* 0x00000001ff0c7424 */ /* 0x001fce00078e00ff */
[----:B------:R-:W-:-:S07]  /*15b0*/  LEPC R20, `(.L_x_17) ;  /* 0x000000001014794e */ /* 0x000fce0000000000 */
[----:B-12--5:R-:W-:Y:S05]  /*15c0*/  CALL.ABS.NOINC R14 ;  /* 0x000000000e007343 */ /* 0x026fea0003c00000 */
.L_x_17:
[----:B------:R-:W-:-:S06]  /*15d0*/  ULOP3.LUT UR4, UR40, 0x1, URZ, 0xfc, !UPT ;  /* 0x0000000128047892 */ /* 0x000fcc000f8efc3f */
[----:B------:R-:W-:-:S05]  /*15e0*/  IMAD.U32 R0, RZ, RZ, UR4 ;  /* 0x00000004ff007e24 */ /* 0x000fca000f8e00ff */
[----:B------:R-:W-:-:S13]  /*15f0*/  ISETP.NE.AND P0, PT, R0, 0x3, PT ;  /* 0x000000030000780c */ /* 0x000fda0003f05270 */
[----:B------:R-:W-:Y:S05]  /*1600*/  @!P0 BRA `(.L_x_18) ;  /* 0x0000000000048947 */ /* 0x000fea0003800000 */
[----:B------:R-:W-:Y:S01]  /*1610*/  BPT.TRAP 0x1 ;  /* 0x000000040000795c */ /* 0x000fe20000300000 */
.L_x_18:
[----:B------:R-:W0:Y:S01]  /*1620*/  S2UR UR5, SR_CgaCtaId ;  /* 0x00000000000579c3 */ /* 0x000e220000008800 */
[----:B------:R-:W-:Y:S01]  /*1630*/  UMOV UR4, 0x400 ;  /* 0x0000040000047882 */ /* 0x000fe20000000000 */
[----:B---34-:R-:W-:Y:S02]  /*1640*/  IMAD.U32 R5, RZ, RZ, UR39 ;  /* 0x00000027ff057e24 */ /* 0x018fe4000f8e00ff */
[----:B--2---:R-:W-:-:S05]  /*1650*/  IMAD.U32 R3, RZ, RZ, UR38 ;  /* 0x00000026ff037e24 */ /* 0x004fca000f8e00ff */
[----:B------:R-:W-:Y:S01]  /*1660*/  SHF.L.U32 R3, R3, 0x1f, RZ ;  /* 0x0000001f03037819 */ /* 0x000fe200000006ff */
[----:B0-----:R-:W-:-:S06]  /*1670*/  ULEA UR4, UR5, UR4, 0x18 ;  /* 0x0000000405047291 */ /* 0x001fcc000f8ec03f */
[----:B------:R-:W-:-:S05]  /*1680*/  IMAD.U32 R0, RZ, RZ, UR4 ;  /* 0x00000004ff007e24 */ /* 0x000fca000f8e00ff */
[----:B------:R-:W-:-:S04]  /*1690*/  LEA R4, R5, R0, 0x3 ;  /* 0x0000000005047211 */ /* 0x000fc800078e18ff */
[----:B------:R0:W1:Y:S01]  /*16a0*/  SYNCS.PHASECHK.TRANS64.TRYWAIT P1, [R4+URZ], R3 ;  /* 0x00000003040075a7 */ /* 0x000062000802017f */
[----:B------:R-:W-:Y:S05]  /*16b0*/  @!P0 BRA `(.L_x_19) ;  /* 0x0000000000048947 */ /* 0x000fea0003800000 */
[----:B------:R-:W-:Y:S01]  /*16c0*/  BPT.TRAP 0x1 ;  /* 0x000000040000795c */ /* 0x000fe20000300000 */
.L_x_19:
[----:B-1----:R-:W-:Y:S05]  /*16d0*/  @P1 BRA `(.L_x_20) ;  /* 0x0000000000081947 */ /* 0x002fea0003800000 */
[----:B------:R-:W1:Y:S02]  /*16e0*/  SYNCS.PHASECHK.TRANS64.TRYWAIT P1, [R4+URZ], R3 ;  /* 0x00000003040075a7 */ /* 0x000e64000802017f */
[----:B-1----:R-:W-:Y:S05]  /*16f0*/  @!P1 BRA `(.L_x_21) ;  /* 0x000001a000f89947 */ /* 0x002fea0003800000 */
.L_x_20:
[----:B------:R-:W-:-:S04]  /*1700*/  UISETP.LT.AND UP0, UPT, UR44, 0x1, UPT ;  /* 0x000000012c00788c */ /* 0x000fc8000bf01270 */
[----:B------:R-:W-:-:S06]  /*1710*/  USEL UR4, UR44, 0x1, UP0 ;  /* 0x000000012c047887 */ /* 0x000fcc0008000000 */
[----:B01----:R-:W-:Y:S01]  /*1720*/  IMAD.U32 R3, RZ, RZ, UR4 ;  /* 0x00000004ff037e24 */ /* 0x003fe2000f8e00ff */
[----:B------:R-:W-:Y:S05]  /*1730*/  WARPSYNC.ALL ;  /* 0x0000000000007948 */ /* 0x000fea0003800000 */
[----:B------:R-:W-:-:S04]  /*1740*/  IADD3 R3, -R3, UR44, RZ ;  /* 0x0000002c03037c10 */ /* 0x000fc8000fffe1ff */
[----:B------:R-:W-:Y:S02]  /*1750*/  ISETP.GE.AND P1, PT, R3, 0x1, PT ;  /* 0x000000010300780c */ /* 0x000fe40003f26270 */
[----:B------:R-:W-:Y:S01]  /*1760*/  R2UR UR4, R0 ;  /* 0x00000000000472ca */ /* 0x000fe200000e0000 */
[----:B------:R-:W-:Y:S01]  /*1770*/  WARPGROUP.ARRIVE ;  /* 0x00000000000079c5 */ /* 0x000fe20000000000 */
[----:B------:R-:W-:Y:S01]  /*1780*/  UMOV UR9, 0x40000040 ;  /* 0x4000004000097882 */ /* 0x000fe20000000000 */
[----:B------:R-:W-:Y:S01]  /*1790*/  UMOV UR11, 0x40000040 ;  /* 0x40000040000b7882 */ /* 0x000fe20000000000 */
[----:B------:R-:W-:Y:S04]  /*17a0*/  STL [R1+0x2c8], R17 ;  /* 0x0002c81101007387 */ /* 0x000fe80000100800 */
[----:B-----5:R-:W-:Y:S04]  /*17b0*/  STL [R1+0x2c4], R16 ;  /* 0x0002c41001007387 */ /* 0x020fe80000100800 */
[----:B------:R0:W-:Y:S01]  /*17c0*/  STL [R1+0x2c0], R3 ;  /* 0x0002c00301007387 */ /* 0x0001e20000100800 */
[----:B------:R-:W-:-:S03]  /*17d0*/  UIADD3 UR4, UR4, 0x18100, URZ ;  /* 0x0001810004047890 */ /* 0x000fc6000fffe03f */
[----:B------:R1:W-:Y:S01]  /*17e0*/  STL [R1+0x2bc], R2 ;  /* 0x0002bc0201007387 */ /* 0x0003e20000100800 */
[----:B------:R-:W-:-:S03]  /*17f0*/  USHF.R.U32.HI UR4, URZ, 0x4, UR4 ;  /* 0x000000043f047899 */ /* 0x000fc60008011604 */
[----:B------:R2:W-:Y:S01]  /*1800*/  STL [R1+0x2cc], R0 ;  /* 0x0002cc0001007387 */ /* 0x0005e20000100800 */
[----:B------:R-:W-:Y:S02]  /*1810*/  ULOP3.LUT UR5, UR4, 0x3fff, URZ, 0xc0, !UPT ;  /* 0x00003fff04057892 */ /* 0x000fe4000f8ec03f */
[----:B------:R-:W-:Y:S02]  /*1820*/  ULOP3.LUT UR4, UR46, 0x10000, URZ, 0xfc, !UPT ;  /* 0x000100002e047892 */ /* 0x000fe4000f8efc3f */
[----:B------:R-:W-:Y:S02]  /*1830*/  ULOP3.LUT UR5, UR5, 0x10000, URZ, 0xfc, !UPT ;  /* 0x0001000005057892 */ /* 0x000fe4000f8efc3f */
[----:B------:R-:W-:Y:S02]  /*1840*/  ULEA UR6, UR39, UR4, 0xb ;  /* 0x0000000427067291 */ /* 0x000fe4000f8e583f */
[----:B------:R-:W-:-:S05]  /*1850*/  ULEA UR7, UR39, UR5, 0xb ;  /* 0x0000000527077291 */ /* 0x000fca000f8e583f */
[----:B------:R-:W-:Y:S02]  /*1860*/  UMOV UR8, UR6 ;  /* 0x0000000600087c82 */ /* 0x000fe40008000000 */
[----:B------:R-:W-:Y:S02]  /*1870*/  UMOV UR10, UR7 ;  /* 0x00000007000a7c82 */ /* 0x000fe40008000000 */
[----:B------:R-:W-:Y:S01]  /*1880*/  HGMMA.64x256x16.F32.BF16 R24, gdesc[UR8], RZ, !UPT, gsb0 ;  /* 0x03e00000081879f0 */ /* 0x000fe2000c0018ff */
[----:B------:R-:W-:Y:S01]  /*1890*/  UIADD3 UR8, UR6, 0x400, URZ ;  /* 0x0000040006087890 */ /* 0x000fe2000fffe03f */
[----:B------:R-:W-:Y:S01]  /*18a0*/  UMOV UR9, 0x40000040 ;  /* 0x4000004000097882 */ /* 0x000fe20000000000 */
[----:B------:R-:W-:Y:S02]  /*18b0*/  WARPGROUP.DEPBAR.LE gsb0, 0x0 ;  /* 0x00008000000079c5 */ /* 0x000fe40000010000 */
[----:B------:R-:W-:Y:S01]  /*18c0*/  STL.64 [R1], R24 ;  /* 0x0000001801007387 */ /* 0x000fe20000100a00 */
[----:B------:R-:W-:Y:S01]  /*18d0*/  IMAD.MOV.U32 R235, RZ, RZ, R46 ;  /* 0x000000ffffeb7224 */ /* 0x000fe200078e002e */
[----:B------:R-:W-:Y:S01]  /*18e0*/  MOV R232, R49 ;  /* 0x0000003100e87202 */ /* 0x000fe20000000f00 */
[----:B------:R-:W-:Y:S01]  /*18f0*/  IMAD.MOV.U32 R234, RZ, RZ, R47 ;  /* 0x000000ffffea7224 */ /* 0x000fe200078e002f */
[----:B------:R-:W-:Y:S01]  /*1900*/  STL.64 [R1+0x8], R26 ;  /* 0x0000081a01007387 */ /* 0x000fe20000100a00 */
        /* <DEDUP_REMOVED lines=55> */
[----:B0-----:R-:W-:Y:S01]  /*1c80*/  MOV R3, R149 ;  /* 0x0000009500037202 */ /* 0x001fe20000000f00 */
[----:B------:R-:W-:Y:S01]  /*1c90*/  IMAD.MOV.U32 R167, RZ, RZ, R83 ;  /* 0x000000ffffa77224 */ /* 0x000fe200078e0053 */
[----:B------:R0:W-:Y:S01]  /*1ca0*/  STL.64 [R1+0x50], R44 ;  /* 0x0000502c01007387 */ /* 0x0001e20000100a00 */
[----:B------:R-:W-:-:S02]  /*1cb0*/  IMAD.MOV.U32 R169, RZ, RZ, R85 ;  /* 0x000000ffffa97224 */ /* 0x000fc400078e0055 */
[----:B------:R-:W-:Y:S01]  /*1cc0*/  IMAD.MOV.U32 R170, RZ, RZ, R86 ;  /* 0x000000ffffaa7224 */ /* 0x000fe200078e0056 */
[----:B------:R-:W-:Y:S01]  /*1cd0*/  STL [R1+0x580], R152 ;  /* 0x0005809801007387 */ /* 0x000fe20000100800 */
[----:B------:R-:W-:Y:S02]  /*1ce0*/  IMAD.MOV.U32 R171, RZ, RZ, R87 ;  /* 0x000000ffffab7224 */ /* 0x000fe400078e0057 */
[----:B------:R-:W-:Y:S02]  /*1cf0*/  IMAD.MOV.U32 R172, RZ, RZ, R88 ;  /* 0x000000ffffac7224 */ /* 0x000fe400078e0058 */
[----:B------:R-:W-:Y:S02]  /*1d00*/  IMAD.MOV.U32 R174, RZ, RZ, R90 ;  /* 0x000000ffffae7224 */ /* 0x000fe400078e005a */
[----:B------:R-:W-:Y:S02]  /*1d10*/  IMAD.MOV.U32 R175, RZ, RZ, R91 ;  /* 0x000000ffffaf7224 */ /* 0x000fe400078e005b */
[----:B------:R-:W-:-:S02]  /*1d20*/  IMAD.MOV.U32 R176, RZ, RZ, R92 ;  /* 0x000000ffffb07224 */ /* 0x000fc400078e005c */
[----:B------:R-:W-:Y:S02]  /*1d30*/  IMAD.MOV.U32 R177, RZ, RZ, R93 ;  /* 0x000000ffffb17224 */ /* 0x000fe400078e005d */
        /* <DEDUP_REMOVED lines=44> */
[----:B-1----:R-:W-:Y:S02]  /*2000*/  IMAD.MOV.U32 R2, RZ, RZ, R150 ;  /* 0x000000ffff027224 */ /* 0x002fe400078e0096 */
[----:B--2---:R-:W-:Y:S02]  /*2010*/  IMAD.MOV.U32 R0, RZ, RZ, R151 ;  /* 0x000000ffff007224 */ /* 0x004fe400078e0097 */
[----:B0-----:R-:W-:-:S06]  /*2020*/  WARPGROUP.ARRIVE ;  /* 0x00000000000079c5 */ /* 0x001fcc0000000000 */
[----:B------:R-:W-:Y:S03]  /*2030*/  HGMMA.64x256x16.F32.BF16 R24, gdesc[UR8], RZ, !UPT, gsb0 ;  /* 0x03e00000081879f0 */ /* 0x000fe6000c0018ff */
[----:B------:R-:W-:Y:S02]  /*2040*/  WARPGROUP.DEPBAR.LE gsb0, 0x0 ;  /* 0x00008000000079c5 */ /* 0x000fe40000010000 */
[----:B------:R-:W-:Y:S04]  /*2050*/  STL.64 [R1+0x578], R150 ;  /* 0x0005789601007387 */ /* 0x000fe80000100a00 */
        /* <DEDUP_REMOVED lines=20> */
[----:B------:R0:W-:Y:S04]  /*21a0*/  STL.64 [R1+0x4d0], R108 ;  /* 0x0004d06c01007387 */ /* 0x0001e80000100a00 */
[----:B0-----:R-:W2:Y:S04]  /*21b0*/  LDL.LU R108, [R1] ;  /* 0x00000000016c7983 */ /* 0x001ea80000300800 */
[----:B------:R-:W2:Y:S04]  /*21c0*/  LDL.LU R109, [R1+0x4] ;  /* 0x00000400016d7983 */ /* 0x000ea80000300800 */
        /* <DEDUP_REMOVED lines=19> */
[----:B------:R-:W2:Y:S01]  /*2300*/  LDL.LU R129, [R1+0x54] ;  /* 0x0000540001817983 */ /* 0x000ea20000300800 */
        /* <DEDUP_REMOVED lines=15> */
[----:B------:R-:W-:Y:S01]  /*2400*/  UIADD3 UR8, UR6, 0x2, URZ ;  /* 0x0000000206087890 */ /* 0x000fe2000fffe03f */
[----:B------:R-:W-:Y:S01]  /*2410*/  IMAD.MOV.U32 R140, RZ, RZ, R225 ;  /* 0x000000ffff8c7224 */ /* 0x000fe200078e00e1 */
[----:B------:R-:W-:Y:S01]  /*2420*/  UIADD3 UR10, UR7, 0x2, URZ ;  /* 0x00000002070a7890 */ /* 0x000fe2000fffe03f */
[----:B------:R-:W-:Y:S01]  /*2430*/  IMAD.MOV.U32 R141, RZ, RZ, R224 ;  /* 0x000000ffff8d7224 */ /* 0x000fe200078e00e0 */
[----:B------:R-:W-:Y:S01]  /*2440*/  UMOV UR9, 0x40000040 ;  /* 0x4000004000097882 */ /* 0x000fe20000000000 */
[----:B------:R-:W-:Y:S01]  /*2450*/  IMAD.MOV.U32 R143, RZ, RZ, R222 ;  /* 0x000000ffff8f7224 */ /* 0x000fe200078e00de */
[----:B------:R-:W-:Y:S01]  /*2460*/  MOV R222, R14 ;  /* 0x0000000e00de7202 */ /* 0x000fe20000000f00 */
[----:B------:R-:W-:Y:S01]  /*2470*/  IMAD.MOV.U32 R144, RZ, RZ, R221 ;  /* 0x000000ffff907224 */ /* 0x000fe200078e00dd */
[----:B------:R-:W-:Y:S01]  /*2480*/  UMOV UR11, 0x40000040 ;  /* 0x40000040000b7882 */ /* 0x000fe20000000000 */
[----:B------:R-:W-:-:S02]  /*2490*/  IMAD.MOV.U32 R145, RZ, RZ, R220 ;  /* 0x000000ffff917224 */ /* 0x000fc400078e00dc */
[----:B------:R-:W-:Y:S02]  /*24a0*/  IMAD.MOV.U32 R146, RZ, RZ, R219 ;  /* 0x000000ffff927224 */ /* 0x000fe400078e00db */
[----:B------:R-:W-:Y:S01]  /*24b0*/  IMAD.MOV.U32 R148, RZ, RZ, R217 ;  /* 0x000000ffff947224 */ /* 0x000fe200078e00d9 */
[----:B------:R-:W-:Y:S01]  /*24c0*/  MOV R217, R19 ;  /* 0x0000001300d97202 */ /* 0x000fe20000000f00 */
        /* <DEDUP_REMOVED lines=21> */
[----:B------:R-:W-:-:S06]  /*2620*/  IMAD.MOV.U32 R235, RZ, RZ, R0 ;  /* 0x000000ffffeb7224 */ /* 0x000fcc00078e0000 */
[----:B--2---:R-:W-:-:S06]  /*2630*/  WARPGROUP.ARRIVE ;  /* 0x00000000000079c5 */ /* 0x004fcc0000000000 */
[----:B------:R-:W-:Y:S03]  /*2640*/  HGMMA.64x256x16.F32.BF16 R108, gdesc[UR8], R108, gsb0 ;  /* 0x03e00000086c79f0 */ /* 0x000fe6000800186c */
[----:B------:R-:W-:Y:S02]  /*2650*/  WARPGROUP.DEPBAR.LE gsb0, 0x0 ;  /* 0x00008000000079c5 */ /* 0x000fe40000010000 */
[----:B------:R-:W-:Y:S04]  /*2660*/  STL.64 [R1], R108 ;  /* 0x0000006c01007387 */ /* 0x000fe80000100a00 */
        /* <DEDUP_REMOVED lines=63> */
[----:B0-----:R-:W2:Y:S04]  /*2a60*/  LDL.LU R152, [R1+0x580] ;  /* 0x0005800001987983 */ /* 0x001ea80000300800 */
[----:B------:R-:W3:Y:S04]  /*2a70*/  LDL.LU.64 R150, [R1+0x578] ;  /* 0x0005780001967983 */ /* 0x000ee80000300a00 */
        /* <DEDUP_REMOVED lines=20> */
[----:B------:R-:W3:Y:S01]  /*2bc0*/  LDL.LU.64 R108, [R1+0x4d0] ;  /* 0x0004d000016c7983 */ /* 0x000ee20000300a00 */
[----:B------:R-:W-:Y:S01]  /*2bd0*/  UIADD3 UR8, UR6, 0x402, URZ ;  /* 0x0000040206087890 */ /* 0x000fe2000fffe03f */
[----:B------:R-:W-:Y:S01]  /*2be0*/  UMOV UR9, 0x40000040 ;  /* 0x4000004000097882 */ /* 0x000fe20000000000 */
[----:B---3--:R-:W-:-:S07]  /*2bf0*/  WARPGROUP.ARRIVE ;  /* 0x00000000000079c5 */ /* 0x008fce0000000000 */
[----:B------:R-:W-:Y:S03]  /*2c00*/  HGMMA.64x256x16.F32.BF16 R24, gdesc[UR8], R24, gsb0 ;  /* 0x03e00000081879f0 */ /* 0x000fe60008001818 */
        /* <DEDUP_REMOVED lines=65> */
[----:B0-----:R-:W3:Y:S04]  /*3020*/  LDL.LU.64 R24, [R1] ;  /* 0x0000000001187983 */ /* 0x001ee80000300a00 */
        /* <DEDUP_REMOVED lines=63> */
[----:B------:R-:W-:-:S02]  /*3420*/  UIADD3 UR8, UR6, 0x4, URZ ;  /* 0x0000000406087890 */ /* 0x000fc4000fffe03f */
[----:B------:R-:W-:Y:S01]  /*3430*/  UIADD3 UR10, UR7, 0x4, URZ ;  /* 0x00000004070a7890 */ /* 0x000fe2000fffe03f */
[----:B------:R-:W-:Y:S01]  /*3440*/  UMOV UR9, 0x40000040 ;  /* 0x4000004000097882 */ /* 0x000fe20000000000 */
[----:B------:R-:W-:Y:S01]  /*3450*/  UMOV UR11, 0x40000040 ;  /* 0x40000040000b7882 */ /* 0x000fe20000000000 */
[----:B---3--:R-:W-:-:S06]  /*3460*/  WARPGROUP.ARRIVE ;  /* 0x00000000000079c5 */ /* 0x008fcc0000000000 */
[----:B------:R-:W-:Y:S03]  /*3470*/  HGMMA.64x256x16.F32.BF16 R24, gdesc[UR8], R24, gsb0 ;  /* 0x03e00000081879f0 */ /* 0x000fe60008001818 */
        /* <DEDUP_REMOVED lines=41> */
[----:B------:R0:W-:Y:S01]  /*3710*/  STL.64 [R1+0x50], R44 ;  /* 0x0000502c01007387 */ /* 0x0001e20000100a00 */
[----:B------:R-:W-:Y:S01]  /*3720*/  IMAD.MOV.U32 R210, RZ, RZ, R126 ;  /* 0x000000ffffd27224 */ /* 0x000fe200078e007e */
[----:B------:R-:W-:Y:S01]  /*3730*/  MOV R181, R97 ;  /* 0x0000006100b57202 */ /* 0x000fe20000000f00 */
[----:B------:R-:W-:Y:S01]  /*3740*/  IMAD.MOV.U32 R208, RZ, RZ, R124 ;  /* 0x000000ffffd07224 */ /* 0x000fe200078e007c */
[----:B------:R-:W3:Y:S01]  /*3750*/  LDL.LU.64 R150, [R1+0x4c8] ;  /* 0x0004c80001967983 */ /* 0x000ee20000300a00 */
        /* <DEDUP_REMOVED lines=40> */
[----:B------:R-:W-:-:S02]  /*39e0*/  IMAD.MOV.U32 R182, RZ, RZ, R98 ;  /* 0x000000ffffb67224 */ /* 0x000fc400078e0062 */
[----:B------:R-:W-:Y:S01]  /*39f0*/  IMAD.MOV.U32 R183, RZ, RZ, R99 ;  /* 0x000000ffffb77224 */ /* 0x000fe200078e0063 */
[----:B------:R-:W3:Y:S01]  /*3a00*/  LDL.LU.64 R128, [R1+0x470] ;  /* 0x0004700001807983 */ /* 0x000ee20000300a00 */
[----:B------:R-:W-:Y:S02]  /*3a10*/  IMAD.MOV.U32 R180, RZ, RZ, R96 ;  /* 0x000000ffffb47224 */ /* 0x000fe400078e0060 */
[----:B------:R-:W-:Y:S01]  /*3a20*/  IMAD.MOV.U32 R178, RZ, RZ, R94 ;  /* 0x000000ffffb27224 */ /* 0x000fe200078e005e */
[----:B------:R-:W3:Y:S01]  /*3a30*/  LDL.LU.64 R126, [R1+0x468] ;  /* 0x00046800017e7983 */ /* 0x000ee20000300a00 */
[----:B------:R-:W-:Y:S02]  /*3a40*/  IMAD.MOV.U32 R179, RZ, RZ, R95 ;  /* 0x000000ffffb37224 */ /* 0x000fe400078e005f */
        /* <DEDUP_REMOVED lines=56> */
[----:B------:R-:W-:-:S03]  /*3dd0*/  IMAD.MOV.U32 R0, RZ, RZ, R46 ;  /* 0x000000ffff007224 */ /* 0x000fc600078e002e */
        /* <DEDUP_REMOVED lines=21> */
[----:B0-----:R-:W3:Y:S04]  /*3f30*/  LDL.LU.64 R44, [R1+0x320] ;  /* 0x00032000012c7983 */ /* 0x001ee80000300a00 */
        /* <DEDUP_REMOVED lines=11> */
[----:B------:R-:W-:-:S02]  /*3ff0*/  UMOV UR9, 0x40000040 ;  /* 0x4000004000097882 */ /* 0x000fc40000000000 */
[----:B--2---:R-:W-:Y:S01]  /*4000*/  STL [R1+0x2b8], R152 ;  /* 0x0002b89801007387 */ /* 0x004fe20000100800 */
[----:B---3--:R-:W-:-:S06]  /*4010*/  WARPGROUP.ARRIVE ;  /* 0x00000000000079c5 */ /* 0x008fcc0000000000 */
        /* <DEDUP_REMOVED lines=63> */
[----:B------:R-:W-:-:S02]  /*4410*/  IMAD.MOV.U32 R146, RZ, RZ, R224 ;  /* 0x000000ffff927224 */ /* 0x000fc400078e00e0 */
[----:B------:R-:W-:Y:S01]  /*4420*/  IMAD.MOV.U32 R152, RZ, RZ, R218 ;  /* 0x000000ffff987224 */ /* 0x000fe200078e00da */
[----:B------:R-:W-:Y:S01]  /*4430*/  UIADD3 UR8, UR6, 0x6, URZ ;  /* 0x0000000606087890 */ /* 0x000fe2000fffe03f */
[----:B------:R-:W-:Y:S01]  /*4440*/  IMAD.MOV.U32 R147, RZ, RZ, R223 ;  /* 0x000000ffff937224 */ /* 0x000fe200078e00df */
[----:B------:R-:W-:Y:S01]  /*4450*/  UIADD3 UR10, UR7, 0x6, URZ ;  /* 0x00000006070a7890 */ /* 0x000fe2000fffe03f */
[----:B------:R-:W-:Y:S01]  /*4460*/  IMAD.MOV.U32 R148, RZ, RZ, R222 ;  /* 0x000000ffff947224 */ /* 0x000fe200078e00de */
[----:B------:R-:W-:Y:S01]  /*4470*/  UMOV UR9, 0x40000040 ;  /* 0x4000004000097882 */ /* 0x000fe20000000000 */
[----:B------:R-:W-:Y:S01]  /*4480*/  IMAD.MOV.U32 R149, RZ, RZ, R221 ;  /* 0x000000ffff957224 */ /* 0x000fe200078e00dd */
[----:B------:R-:W-:Y:S01]  /*4490*/  UMOV UR11, 0x40000040 ;  /* 0x40000040000b7882 */ /* 0x000fe20000000000 */
[----:B------:R-:W-:Y:S01]  /*44a0*/  IMAD.MOV.U32 R151, RZ, RZ, R219 ;  /* 0x000000ffff977224 */ /* 0x000fe200078e00db */
[----:B------:R0:W5:Y:S01]  /*44b0*/  LDL.LU R0, [R1+0x2cc] ;  /* 0x0002cc0001007983 */ /* 0x0001620000300800 */
[----:B------:R-:W-:-:S02]  /*44c0*/  IMAD.MOV.U32 R131, RZ, RZ, R17 ;  /* 0x000000ffff837224 */ /* 0x000fc400078e0011 */
[----:B------:R-:W-:Y:S01]  /*44d0*/  IMAD.MOV.U32 R132, RZ, RZ, R16 ;  /* 0x000000ffff847224 */ /* 0x000fe200078e0010 */
[----:B------:R0:W5:Y:S01]  /*44e0*/  LDL.LU R17, [R1+0x2c8] ;  /* 0x0002c80001117983 */ /* 0x0001620000300800 */
[----:B------:R-:W-:Y:S02]  /*44f0*/  IMAD.MOV.U32 R133, RZ, RZ, R3 ;  /* 0x000000ffff857224 */ /* 0x000fe400078e0003 */
[----:B------:R-:W-:Y:S01]  /*4500*/  IMAD.MOV.U32 R134, RZ, RZ, R2 ;  /* 0x000000ffff867224 */ /* 0x000fe200078e0002 */
[----:B------:R0:W5:Y:S01]  /*4510*/  LDL.LU R16, [R1+0x2c4] ;  /* 0x0002c40001107983 */ /* 0x0001620000300800 */
[----:B------:R-:W-:Y:S02]  /*4520*/  IMAD.MOV.U32 R218, RZ, RZ, R23 ;  /* 0x000000ffffda7224 */ /* 0x000fe400078e0017 */
[----:B------:R-:W-:Y:S01]  /*4530*/  IMAD.MOV.U32 R219, RZ, RZ, R22 ;  /* 0x000000ffffdb7224 */ /* 0x000fe200078e0016 */
[----:B------:R0:W5:Y:S01]  /*4540*/  LDL.LU R3, [R1+0x2c0] ;  /* 0x0002c00001037983 */ /* 0x0001620000300800 */
[----:B------:R-:W-:-:S02]  /*4550*/  IMAD.MOV.U32 R221, RZ, RZ, R20 ;  /* 0x000000ffffdd7224 */ /* 0x000fc400078e0014 */
[----:B------:R-:W-:Y:S01]  /*4560*/  IMAD.MOV.U32 R222, RZ, RZ, R19 ;  /* 0x000000ffffde7224 */ /* 0x000fe200078e0013 */
[----:B------:R0:W5:Y:S01]  /*4570*/  LDL.LU R2, [R1+0x2bc] ;  /* 0x0002bc0001027983 */ /* 0x0001620000300800 */
        /* <DEDUP_REMOVED lines=77> */
[----:B-1----:R0:W5:Y:S04]  /*4a50*/  LDL.LU R152, [R1+0x2b8] ;  /* 0x0002b80001987983 */ /* 0x0021680000300800 */
[----:B------:R-:W2:Y:S04]  /*4a60*/  LDL.LU.64 R150, [R1+0x2b0] ;  /* 0x0002b00001967983 */ /* 0x000ea80000300a00 */
        /* <DEDUP_REMOVED lines=20> */
[----:B------:R-:W2:Y:S01]  /*4bb0*/  LDL.LU.64 R108, [R1+0x208] ;  /* 0x00020800016c7983 */ /* 0x000ea20000300a00 */
[----:B------:R-:W-:Y:S01]  /*4bc0*/  UIADD3 UR8, UR6, 0x406, URZ ;  /* 0x0000040606087890 */ /* 0x000fe2000fffe03f */
[----:B------:R-:W-:Y:S01]  /*4bd0*/  UMOV UR9, 0x40000040 ;  /* 0x4000004000097882 */ /* 0x000fe20000000000 */
[----:B--2---:R-:W-:-:S07]  /*4be0*/  WARPGROUP.ARRIVE ;  /* 0x00000000000079c5 */ /* 0x004fce0000000000 */
[----:B------:R-:W-:Y:S03]  /*4bf0*/  HGMMA.64x256x16.F32.BF16 R24, gdesc[UR8], R24, gsb0 ;  /* 0x03e00000081879f0 */ /* 0x000fe60008001818 */
[----:B------:R-:W-:Y:S02]  /*4c00*/  WARPGROUP.DEPBAR.LE gsb0, 0x0 ;  /* 0x00008000000079c5 */ /* 0x000fe40000010000 */
[----:B0-----:R-:W-:Y:S05]  /*4c10*/  @!P1 BRA `(.L_x_22) ;  /* 0x0000004000d09947 */ /* 0x001fea0003800000 */
[----:B------:R-:W-:Y:S01]  /*4c20*/  UIADD3 UR7, UR39, 0x1, URZ ;  /* 0x0000000127077890 */ /* 0x000fe2000fffe03f */
[----:B-----5:R-:W-:Y:S01]  /*4c30*/  R2UR UR6, R3 ;  /* 0x00000000030672ca */ /* 0x020fe200000e0000 */
[----:B------:R-:W-:Y:S02]  /*4c40*/  UMOV UR12, UR39 ;  /* 0x00000027000c7c82 */ /* 0x000fe40008000000 */
[----:B------:R-:W-:-:S04]  /*4c50*/  UISETP.NE.AND UP0, UPT, UR7, 0x3, UPT ;  /* 0x000000030700788c */ /* 0x000fc8000bf05270 */
[----:B------:R-:W-:Y:S02]  /*4c60*/  USEL UR8, URZ, 0x1, UP0 ;  /* 0x000000013f087887 */ /* 0x000fe40008000000 */
[----:B------:R-:W-:Y:S02]  /*4c70*/  USEL UR7, UR7, URZ, UP0 ;  /* 0x0000003f07077287 */ /* 0x000fe40008000000 */
[----:B------:R-:W-:-:S06]  /*4c80*/  ULOP3.LUT UR8, UR38, UR8, URZ, 0x3c, !UPT ;  /* 0x0000000826087292 */ /* 0x000fcc000f8e3c3f */
[----:B------:R-:W-:-:S07]  /*4c90*/  IMAD.U32 R3, RZ, RZ, UR8 ;  /* 0x00000008ff037e24 */ /* 0x000fce000f8e00ff */
.L_x_29:
[----:B------:R-:W-:Y:S05]  /*4ca0*/  @!P0 BRA `(.L_x_23) ;  /* 0x0000000000048947 */ /* 0x000fea0003800000 */
[----:B------:R-:W-:Y:S01]  /*4cb0*/  BPT.TRAP 0x1 ;  /* 0x000000040000795c */ /* 0x000fe20000300000 */
.L_x_23:
[----:B------:R-:W0:Y:S01]  /*4cc0*/  S2UR UR9, SR_CgaCtaId ;  /* 0x00000000000979c3 */ /* 0x000e220000008800 */
[----:B------:R-:W-:Y:S01]  /*4cd0*/  UMOV UR8, 0x400 ;  /* 0x0000040000087882 */ /* 0x000fe20000000000 */
[----:B------:R-:W-:Y:S01]  /*4ce0*/  IMAD.U32 R4, RZ, RZ, UR7 ;  /* 0x00000007ff047e24 */ /* 0x000fe2000f8e00ff */
[----:B------:R-:W-:Y:S01]  /*4cf0*/  SHF.L.U32 R5, R3, 0x1f, RZ ;  /* 0x0000001f03057819 */ /* 0x000fe200000006ff */
[----:B0-----:R-:W-:-:S06]  /*4d00*/  ULEA UR8, UR9, UR8, 0x18 ;  /* 0x0000000809087291 */ /* 0x001fcc000f8ec03f */
[----:B------:R-:W-:-:S04]  /*4d10*/  IMAD.U32 R0, RZ, RZ, UR8 ;  /* 0x00000008ff007e24 */ /* 0x000fc8000f8e00ff */
[----:B------:R-:W-:-:S04]  /*4d20*/  IMAD R4, R4, 0x8, R0 ;  /* 0x0000000804047824 */ /* 0x000fc800078e0200 */
[----:B------:R0:W1:Y:S01]  /*4d30*/  SYNCS.PHASECHK.TRANS64.TRYWAIT P1, [R4+URZ], R5 ;  /* 0x00000005040075a7 */ /* 0x000062000802017f */
[----:B------:R-:W-:Y:S05]  /*4d40*/  @!P0 BRA `(.L_x_24) ;  /* 0x0000000000048947 */ /* 0x000fea0003800000 */
[----:B------:R-:W-:Y:S01]  /*4d50*/  BPT.TRAP 0x1 ;  /* 0x000000040000795c */ /* 0x000fe20000300000 */
.L_x_24:
[----:B-1----:R-:W-:Y:S05]  /*4d60*/  @P1 BRA `(.L_x_25) ;  /* 0x0000000000081947 */ /* 0x002fea0003800000 */
[----:B------:R-:W1:Y:S02]  /*4d70*/  SYNCS.PHASECHK.TRANS64.TRYWAIT P1, [R4+URZ], R5 ;  /* 0x00000005040075a7 */ /* 0x000e64000802017f */
[----:B-1----:R-:W-:Y:S05]  /*4d80*/  @!P1 BRA `(.L_x_26) ;  /* 0x0000016c00689947 */ /* 0x002fea0003800000 */
.L_x_25:
        /* <DEDUP_REMOVED lines=64> */
[----:B--2---:R-:W2:Y:S04]  /*5190*/  LDL.LU.64 R24, [R1] ;  /* 0x0000000001187983 */ /* 0x004ea80000300a00 */
        /* <DEDUP_REMOVED lines=63> */
[----:B------:R-:W-:-:S02]  /*5590*/  ULEA UR13, UR7, UR4, 0xb ;  /* 0x00000004070d7291 */ /* 0x000fc4000f8e583f */
[----:B------:R-:W-:Y:S01]  /*55a0*/  ULEA UR14, UR7, UR5, 0xb ;  /* 0x00000005070e7291 */ /* 0x000fe2000f8e583f */
[----:B------:R-:W-:Y:S01]  /*55b0*/  STL [R1+0x2cc], R17 ;  /* 0x0002cc1101007387 */ /* 0x000fe20000100800 */
[----:B------:R-:W-:Y:S01]  /*55c0*/  UMOV UR9, 0x40000040 ;  /* 0x4000004000097882 */ /* 0x000fe20000000000 */
[----:B------:R-:W-:Y:S02]  /*55d0*/  UMOV UR11, 0x40000040 ;  /* 0x40000040000b7882 */ /* 0x000fe40000000000 */
[----:B------:R-:W-:Y:S01]  /*55e0*/  UMOV UR8, UR13 ;  /* 0x0000000d00087c82 */ /* 0x000fe20008000000 */
[----:B------:R-:W-:Y:S01]  /*55f0*/  STL [R1+0x2c8], R16 ;  /* 0x0002c81001007387 */ /* 0x000fe20000100800 */
[----:B------:R-:W-:-:S03]  /*5600*/  UMOV UR10, UR14 ;  /* 0x0000000e000a7c82 */ /* 0x000fc60008000000 */
[----:B------:R-:W-:Y:S04]  /*5610*/  STL [R1+0x2c4], R3 ;  /* 0x0002c40301007387 */ /* 0x000fe80000100800 */
[----:B------:R3:W-:Y:S04]  /*5620*/  STL [R1+0x2c0], R2 ;  /* 0x0002c00201007387 */ /* 0x0007e80000100800 */
[----:B------:R4:W-:Y:S01]  /*5630*/  STL [R1+0x2bc], R0 ;  /* 0x0002bc0001007387 */ /* 0x0009e20000100800 */
[----:B--2---:R-:W-:-:S06]  /*5640*/  WARPGROUP.ARRIVE ;  /* 0x00000000000079c5 */ /* 0x004fcc0000000000 */
[----:B------:R-:W-:Y:S03]  /*5650*/  HGMMA.64x256x16.F32.BF16 R24, gdesc[UR8], R24, gsb0 ;  /* 0x03e00000081879f0 */ /* 0x000fe60008001818 */
[----:B------:R-:W-:Y:S02]  /*5660*/  WARPGROUP.DEPBAR.LE gsb0, 0x0 ;  /* 0x00008000000079c5 */ /* 0x000fe40000010000 */
[----:B------:R-:W-:Y:S01]  /*5670*/  STL.64 [R1], R24 ;  /* 0x0000001801007387 */ /* 0x000fe20000100a00 */
[----:B---3--:R-:W-:Y:S01]  /*5680*/  IMAD.MOV.U32 R2, RZ, RZ, R150 ;  /* 0x000000ffff027224 */ /* 0x008fe200078e0096 */
[----:B----4-:R-:W-:Y:S01]  /*5690*/  MOV R0, R151 ;  /* 0x0000009700007202 */ /* 0x010fe20000000f00 */
[----:B01----:R-:W-:Y:S01]  /*56a0*/  IMAD.MOV.U32 R4, RZ, RZ, R148 ;  /* 0x000000ffff047224 */ /* 0x003fe200078e0094 */
        /* <DEDUP_REMOVED lines=40> */
[----:B------:R-:W2:Y:S01]  /*5930*/  LDL.LU.64 R150, [R1+0x780] ;  /* 0x0007800001967983 */ /* 0x000ea20000300a00 */
        /* <DEDUP_REMOVED lines=44> */
[----:B------:R-:W-:-:S02]  /*5c00*/  IMAD.MOV.U32 R178, RZ, RZ, R94 ;  /* 0x000000ffffb27224 */ /* 0x000fc400078e005e */
[----:B------:R-:W-:Y:S01]  /*5c10*/  IMAD.MOV.U32 R179, RZ, RZ, R95 ;  /* 0x000000ffffb37224 */ /* 0x000fe200078e005f */
[----:B------:R-:W2:Y:S01]  /*5c20*/  LDL.LU.64 R126, [R1+0x720] ;  /* 0x00072000017e7983 */ /* 0x000ea20000300a00 */
[----:B------:R-:W-:Y:S02]  /*5c30*/  IMAD.MOV.U32 R176, RZ, RZ, R92 ;  /* 0x000000ffffb07224 */ /* 0x000fe400078e005c */
[----:B------:R-:W-:Y:S01]  /*5c40*/  IMAD.MOV.U32 R177, RZ, RZ, R93 ;  /* 0x000000ffffb17224 */ /* 0x000fe200078e005d */
[----:B------:R-:W2:Y:S01]  /*5c50*/  LDL.LU.64 R124, [R1+0x718] ;  /* 0x00071800017c7983 */ /* 0x000ea20000300a00 */
[----:B------:R-:W-:Y:S02]  /*5c60*/  IMAD.MOV.U32 R174, RZ, RZ, R90 ;  /* 0x000000ffffae7224 */ /* 0x000fe400078e005a */
        /* <DEDUP_REMOVED lines=74> */
[----:B0-----:R-:W2:Y:S04]  /*6110*/  LDL.LU.64 R44, [R1+0x5d8] ;  /* 0x0005d800012c7983 */ /* 0x001ea80000300a00 */
        /* <DEDUP_REMOVED lines=11> */
[----:B------:R-:W-:-:S02]  /*61d0*/  UMOV UR9, 0x40000040 ;  /* 0x4000004000097882 */ /* 0x000fc40000000000 */
[----:B------:R-:W-:Y:S01]  /*61e0*/  STL [R1+0x580], R152 ;  /* 0x0005809801007387 */ /* 0x000fe20000100800 */
[----:B--2---:R-:W-:-:S06]  /*61f0*/  WARPGROUP.ARRIVE ;  /* 0x00000000000079c5 */ /* 0x004fcc0000000000 */
        /* <DEDUP_REMOVED lines=59> */
[----:B------:R-:W-:Y:S02]  /*65b0*/  IMAD.MOV.U32 R138, RZ, RZ, R227 ;  /* 0x000000ffff8a7224 */ /* 0x000fe400078e00e3 */
[----:B------:R-:W-:Y:S02]  /*65c0*/  IMAD.MOV.U32 R140, RZ, RZ, R225 ;  /* 0x000000ffff8c7224 */ /* 0x000fe400078e00e1 */
[----:B------:R-:W-:Y:S01]  /*65d0*/  IMAD.MOV.U32 R141, RZ, RZ, R224 ;  /* 0x000000ffff8d7224 */ /* 0x000fe200078e00e0 */
[----:B------:R-:W-:Y:S01]  /*65e0*/  MOV R224, R12 ;  /* 0x0000000c00e07202 */ /* 0x000fe20000000f00 */
[----:B------:R-:W-:Y:S02]  /*65f0*/  IMAD.MOV.U32 R142, RZ, RZ, R223 ;  /* 0x000000ffff8e7224 */ /* 0x000fe400078e00df */
[----:B------:R-:W-:Y:S02]  /*6600*/  IMAD.MOV.U32 R143, RZ, RZ, R222 ;  /* 0x000000ffff8f7224 */ /* 0x000fe400078e00de */
[----:B------:R-:W-:-:S02]  /*6610*/  IMAD.MOV.U32 R145, RZ, RZ, R220 ;  /* 0x000000ffff917224 */ /* 0x000fc400078e00dc */
[----:B------:R-:W-:Y:S01]  /*6620*/  IMAD.MOV.U32 R146, RZ, RZ, R219 ;  /* 0x000000ffff927224 */ /* 0x000fe200078e00db */
[----:B------:R-:W-:Y:S01]  /*6630*/  MOV R219, R17 ;  /* 0x0000001100db7202 */ /* 0x000fe20000000f00 */
[----:B------:R-:W-:Y:S02]  /*6640*/  IMAD.MOV.U32 R147, RZ, RZ, R218 ;  /* 0x000000ffff937224 */ /* 0x000fe400078e00da */
[----:B------:R-:W-:Y:S02]  /*6650*/  IMAD.MOV.U32 R148, RZ, RZ, R217 ;  /* 0x000000ffff947224 */ /* 0x000fe400078e00d9 */
[----:B------:R-:W-:Y:S02]  /*6660*/  IMAD.MOV.U32 R150, RZ, RZ, R215 ;  /* 0x000000ffff967224 */ /* 0x000fe400078e00d7 */
[----:B------:R-:W-:Y:S01]  /*6670*/  IMAD.MOV.U32 R151, RZ, RZ, R214 ;  /* 0x000000ffff977224 */ /* 0x000fe200078e00d6 */
[----:B------:R-:W-:Y:S01]  /*6680*/  MOV R214, R22 ;  /* 0x0000001600d67202 */ /* 0x000fe20000000f00 */
        /* <DEDUP_REMOVED lines=18> */
[----:B------:R-:W-:Y:S01]  /*67b0*/  IMAD.MOV.U32 R235, RZ, RZ, R0 ;  /* 0x000000ffffeb7224 */ /* 0x000fe200078e0000 */
[----:B------:R-:W-:-:S02]  /*67c0*/  UIADD3 UR8, UR13, 0x2, URZ ;  /* 0x000000020d087890 */ /* 0x000fc4000fffe03f */
[----:B------:R-:W-:Y:S01]  /*67d0*/  UIADD3 UR10, UR14, 0x2, URZ ;  /* 0x000000020e0a7890 */ /* 0x000fe2000fffe03f */
[----:B------:R-:W-:Y:S01]  /*67e0*/  UMOV UR9, 0x40000040 ;  /* 0x4000004000097882 */ /* 0x000fe20000000000 */
[----:B------:R-:W-:Y:S01]  /*67f0*/  UMOV UR11, 0x40000040 ;  /* 0x40000040000b7882 */ /* 0x000fe20000000000 */
        /* <DEDUP_REMOVED lines=236> */
[----:B------:R-:W-:Y:S01]  /*76c0*/  STL.64 [R1+0x30], R36 ;  /* 0x0000302401007387 */ /* 0x000fe20000100a00 */
[----:B------:R-:W-:-:S03]  /*76d0*/  IMAD.MOV.U32 R5, RZ, RZ, R150 ;  /* 0x000000ffff057224 */ /* 0x000fc600078e0096 */
[----:B------:R-:W-:Y:S01]  /*76e0*/  STL.64 [R1+0x38], R38 ;  /* 0x0000382601007387 */ /* 0x000fe20000100a00 */
[----:B------:R-:W-:-:S03]  /*76f0*/  IMAD.MOV.U32 R4, RZ, RZ, R151 ;  /* 0x000000ffff047224 */ /* 0x000fc600078e0097 */
[----:B------:R-:W-:Y:S01]  /*7700*/  STL.64 [R1+0x40], R40 ;  /* 0x0000402801007387 */ /* 0x000fe20000100a00 */
[----:B------:R-:W-:Y:S01]  /*7710*/  IMAD.MOV.U32 R7, RZ, RZ, R148 ;  /* 0x000000ffff077224 */ /* 0x000fe200078e0094 */
[----:B------:R-:W-:Y:S02]  /*7720*/  MOV R6, R149 ;  /* 0x0000009500067202 */ /* 0x000fe40000000f00 */
[----:B------:R-:W-:Y:S01]  /*7730*/  STL.64 [R1+0x48], R42 ;  /* 0x0000482a01007387 */ /* 0x000fe20000100a00 */
[----:B------:R-:W-:-:S03]  /*7740*/  IMAD.MOV.U32 R9, RZ, RZ, R146 ;  /* 0x000000ffff097224 */ /* 0x000fc600078e0092 */
[----:B------:R0:W-:Y:S01]  /*7750*/  STL.64 [R1+0x50], R44 ;  /* 0x0000502c01007387 */ /* 0x0001e20000100a00 */
[----:B------:R-:W-:Y:S01]  /*7760*/  IMAD.MOV.U32 R8, RZ, RZ, R147 ;  /* 0x000000ffff087224 */ /* 0x000fe200078e0093 */
[----:B------:R-:W-:Y:S02]  /*7770*/  MOV R11, R144 ;  /* 0x00000090000b7202 */ /* 0x000fe40000000f00 */
[----:B------:R-:W3:Y:S01]  /*7780*/  LDL.LU.64 R150, [R1+0x4c8] ;  /* 0x0004c80001967983 */ /* 0x000ee20000300a00 */
[----:B------:R-:W-:-:S03]  /*7790*/  IMAD.MOV.U32 R10, RZ, RZ, R145 ;  /* 0x000000ffff0a7224 */ /* 0x000fc600078e0091 */
[----:B------:R-:W3:Y:S01]  /*77a0*/  LDL.LU.64 R148, [R1+0x4c0] ;  /* 0x0004c00001947983 */ /* 0x000ee20000300a00 */
[----:B------:R-:W-:Y:S02]  /*77b0*/  IMAD.MOV.U32 R13, RZ, RZ, R142 ;  /* 0x000000ffff0d7224 */ /* 0x000fe400078e008e */
[----:B------:R-:W-:Y:S01]  /*77c0*/  IMAD.MOV.U32 R12, RZ, RZ, R143 ;  /* 0x000000ffff0c7224 */ /* 0x000fe200078e008f */
[----:B------:R-:W3:Y:S01]  /*77d0*/  LDL.LU.64 R146, [R1+0x4b8] ;  /* 0x0004b80001927983 */ /* 0x000ee20000300a00 */
[----:B------:R-:W-:Y:S01]  /*77e0*/  IMAD.MOV.U32 R15, RZ, RZ, R140 ;  /* 0x000000ffff0f7224 */ /* 0x000fe200078e008c */
[----:B------:R-:W-:Y:S01]  /*77f0*/  MOV R18, R139 ;  /* 0x0000008b00127202 */ /* 0x000fe20000000f00 */
[----:B------:R-:W-:Y:S01]  /*7800*/  IMAD.MOV.U32 R14, RZ, RZ, R141 ;  /* 0x000000ffff0e7224 */ /* 0x000fe200078e008d */
[----:B------:R-:W3:Y:S01]  /*7810*/  LDL.LU.64 R144, [R1+0x4b0] ;  /* 0x0004b00001907983 */ /* 0x000ee20000300a00 */
[----:B------:R-:W-:-:S03]  /*7820*/  IMAD.MOV.U32 R19, RZ, RZ, R138 ;  /* 0x000000ffff137224 */ /* 0x000fc600078e008a */
[----:B------:R-:W3:Y:S01]  /*7830*/  LDL.LU.64 R142, [R1+0x4a8] ;  /* 0x0004a800018e7983 */ /* 0x000ee20000300a00 */
[----:B------:R-:W-:Y:S01]  /*7840*/  IMAD.MOV.U32 R21, RZ, RZ, R136 ;  /* 0x000000ffff157224 */ /* 0x000fe200078e0088 */
[----:B------:R-:W-:Y:S01]  /*7850*/  MOV R23, R134 ;  /* 0x0000008600177202 */ /* 0x000fe20000000f00 */
[----:B------:R-:W-:Y:S01]  /*7860*/  IMAD.MOV.U32 R20, RZ, RZ, R137 ;  /* 0x000000ffff147224 */ /* 0x000fe200078e0089 */
        /* <DEDUP_REMOVED lines=215> */
[----:B------:R-:W-:Y:S01]  /*85e0*/  MOV R224, R15 ;  /* 0x0000000f00e07202 */ /* 0x000fe20000000f00 */
[----:B------:R-:W-:Y:S02]  /*85f0*/  IMAD.MOV.U32 R148, RZ, RZ, R222 ;  /* 0x000000ffff947224 */ /* 0x000fe400078e00de */
[----:B------:R-:W-:Y:S02]  /*8600*/  IMAD.MOV.U32 R149, RZ, RZ, R221 ;  /* 0x000000ffff957224 */ /* 0x000fe400078e00dd */
[----:B------:R-:W-:Y:S01]  /*8610*/  IMAD.MOV.U32 R150, RZ, RZ, R220 ;  /* 0x000000ffff967224 */ /* 0x000fe200078e00dc */
[----:B------:R-:W-:Y:S01]  /*8620*/  MOV R220, R21 ;  /* 0x0000001500dc7202 */ /* 0x000fe20000000f00 */
[----:B------:R-:W-:Y:S02]  /*8630*/  IMAD.MOV.U32 R152, RZ, RZ, R218 ;  /* 0x000000ffff987224 */ /* 0x000fe400078e00da */
        /* <DEDUP_REMOVED lines=123> */
[----:B------:R-:W-:Y:S01]  /*8df0*/  BPT.TRAP 0x1 ;  /* 0x000000040000795c */ /* 0x000fe20000300000 */
.L_x_27:
[----:B-----5:R-:W-:Y:S01]  /*8e00*/  ISETP.NE.AND P1, PT, R17, RZ, PT ;  /* 0x000000ff1100720c */ /* 0x020fe20003f25270 */
[----:B------:R-:W-:Y:S01]  /*8e10*/  UISETP.GT.U32.AND UP0, UPT, UR40, 0x1, UPT ;  /* 0x000000012800788c */ /* 0x000fe2000bf04070 */
[----:B------:R-:W-:-:S11]  /*8e20*/  MOV R4, UR12 ;  /* 0x0000000c00047c02 */ /* 0x000fd60008000f00 */
[----:B------:R-:W-:-:S04]  /*8e30*/  @P1 IMAD R4, R4, 0x8, R0 ;  /* 0x0000000804041824 */ /* 0x000fc800078e0200 */
[----:B------:R-:W-:-:S05]  /*8e40*/  @P1 VIADD R4, R4, 0x18 ;  /* 0x0000001804041836 */ /* 0x000fca0000000000 */
[----:B------:R-:W-:-:S04]  /*8e50*/  @P1 PRMT R4, R152, 0x654, R4 ;  /* 0x0000065498041816 */ /* 0x000fc80000000004 */
[----:B------:R0:W-:Y:S01]  /*8e60*/  @P1 SYNCS.ARRIVE.TRANS64.RED.A1T0 RZ, [R4+URZ], RZ ;  /* 0x000000ff04ff19a7 */ /* 0x0001e2000810043f */
[----:B------:R-:W-:-:S13]  /*8e70*/  PLOP3.LUT P1, PT, PT, PT, UP0, 0x80, 0x0 ;  /* 0x000000000000781c */ /* 0x000fda0003f2f008 */
[----:B0-----:R-:W-:Y:S05]  /*8e80*/  @P1 BRA `(.L_x_28) ;  /* 0x0000000000041947 */ /* 0x001fea0003800000 */
[----:B------:R-:W-:Y:S01]  /*8e90*/  BPT.TRAP 0x1 ;  /* 0x000000040000795c */ /* 0x000fe20000300000 */
.L_x_28:
[----:B------:R-:W-:Y:S02]  /*8ea0*/  UISETP.GT.AND UP2, UPT, UR6, 0x1, UPT ;  /* 0x000000010600788c */ /* 0x000fe4000bf44270 */
[----:B------:R-:W-:Y:S02]  /*8eb0*/  UIADD3 UR7, UR7, 0x1, URZ ;  /* 0x0000000107077890 */ /* 0x000fe4000fffe03f */
[----:B------:R-:W-:Y:S02]  /*8ec0*/  UIADD3 UR12, UR12, 0x1, URZ ;  /* 0x000000010c0c7890 */ /* 0x000fe4000fffe03f */
[----:B------:R-:W-:Y:S01]  /*8ed0*/  PLOP3.LUT P1, PT, PT, PT, UP2, 0x80, 0x0 ;  /* 0x000000000000781c */ /* 0x000fe20003f2f028 */
[----:B------:R-:W-:Y:S02]  /*8ee0*/  UISETP.NE.AND UP0, UPT, UR7, 0x3, UPT ;  /* 0x000000030700788c */ /* 0x000fe4000bf05270 */
[----:B------:R-:W-:Y:S02]  /*8ef0*/  UISETP.NE.AND UP1, UPT, UR12, 0x3, UPT ;  /* 0x000000030c00788c */ /* 0x000fe4000bf25270 */
[----:B------:R-:W-:-:S02]  /*8f00*/  USEL UR8, URZ, 0x1, UP0 ;  /* 0x000000013f087887 */ /* 0x000fc40008000000 */
[----:B------:R-:W-:Y:S02]  /*8f10*/  UIADD3 UR6, UR6, -0x1, URZ ;  /* 0xffffffff06067890 */ /* 0x000fe4000fffe03f */
[----:B------:R-:W-:Y:S02]  /*8f20*/  USEL UR7, UR7, URZ, UP0 ;  /* 0x0000003f07077287 */ /* 0x000fe40008000000 */
[----:B------:R-:W-:Y:S01]  /*8f30*/  USEL UR12, UR12, URZ, UP1 ;  /* 0x0000003f0c0c7287 */ /* 0x000fe20008800000 */
[----:B------:R-:W-:Y:S01]  /*8f40*/  LOP3.LUT R3, R3, UR8, RZ, 0x3c, !PT ;  /* 0x0000000803037c12 */ /* 0x000fe2000f8e3cff */
[----:B------:R-:W-:Y:S10]  /*8f50*/  @P1 BRA `(.L_x_29) ;  /* 0xffffffbc00501947 */ /* 0x000ff4000383ffff */
.L_x_22:
[----:B-----5:R-:W0:Y:S02]  /*8f60*/  LDC R3, c[0x0][0x28c] ;  /* 0x0000a300ff037b82 */ /* 0x020e240000000800 */
[----:B0-----:R-:W-:-:S13]  /*8f70*/  ISETP.GE.AND P1, PT, R3, 0x1, PT ;  /* 0x000000010300780c */ /* 0x001fda0003f26270 */
[----:B------:R-:W-:Y:S05]  /*8f80*/  @!P1 BRA `(.L_x_30) ;  /* 0x0000000000549947 */ /* 0x000fea0003800000 */
[----:B------:R-:W-:Y:S05]  /*8f90*/  @!P0 BRA `(.L_x_31) ;  /* 0x0000000000048947 */ /* 0x000fea0003800000 */
[----:B------:R-:W-:Y:S01]  /*8fa0*/  BPT.TRAP 0x1 ;  /* 0x000000040000795c */ /* 0x000fe20000300000 */
.L_x_31:
[----:B------:R-:W-:Y:S01]  /*8fb0*/  ISETP.NE.AND P0, PT, R17, RZ, PT ;  /* 0x000000ff1100720c */ /* 0x000fe20003f05270 */
[----:B------:R-:W-:-:S12]  /*8fc0*/  BSSY B0, `(.L_x_32) ;  /* 0x000000d000007945 */ /* 0x000fd80003800000 */
[----:B------:R-:W-:Y:S05]  /*8fd0*/  @!P0 BRA `(.L_x_33) ;  /* 0x00000000002c8947 */ /* 0x000fea0003800000 */
[----:B------:R-:W-:-:S04]  /*8fe0*/  UISETP.LT.AND UP0, UPT, UR44, 0x1, UPT ;  /* 0x000000012c00788c */ /* 0x000fc8000bf01270 */
[----:B------:R-:W-:-:S04]  /*8ff0*/  USEL UR6, UR44, 0x1, UP0 ;  /* 0x000000012c067887 */ /* 0x000fc80008000000 */
[----:B------:R-:W-:-:S04]  /*9000*/  UIADD3 UR6, UR39, UR44, -UR6 ;  /* 0x0000002c27067290 */ /* 0x000fc8000fffe806 */
[----:B------:R-:W-:-:S04]  /*9010*/  UIMAD.WIDE.U32 UR4, UR6, -0x55555555, URZ ;  /* 0xaaaaaaab060478a5 */ /* 0x000fc8000f8e003f */
[----:B------:R-:W-:-:S04]  /*9020*/  USHF.R.U32.HI UR4, URZ, 0x1, UR5 ;  /* 0x000000013f047899 */ /* 0x000fc80008011605 */
[----:B------:R-:W-:-:S06]  /*9030*/  UIMAD UR6, UR4, -0x3, UR6 ;  /* 0xfffffffd040678a4 */ /* 0x000fcc000f8e0206 */
[----:B------:R-:W-:-:S05]  /*9040*/  IMAD.U32 R3, RZ, RZ, UR6 ;  /* 0x00000006ff037e24 */ /* 0x000fca000f8e00ff */
[----:B------:R-:W-:-:S05]  /*9050*/  LEA R0, R3, R0, 0x3 ;  /* 0x0000000003007211 */ /* 0x000fca00078e18ff */
[----:B------:R-:W-:-:S05]  /*9060*/  VIADD R0, R0, 0x18 ;  /* 0x0000001800007836 */ /* 0x000fca0000000000 */
[----:B------:R-:W-:-:S04]  /*9070*/  PRMT R0, R152, 0x654, R0 ;  /* 0x0000065498007816 */ /* 0x000fc80000000000 */
[----:B------:R0:W-:Y:S03]  /*9080*/  SYNCS.ARRIVE.TRANS64.RED.A1T0 RZ, [R0+URZ], RZ ;  /* 0x000000ff00ff79a7 */ /* 0x0001e6000810043f */
.L_x_33:
[----:B------:R-:W-:Y:S05]  /*9090*/  BSYNC B0 ;  /* 0x0000000000007941 */ /* 0x000fea0003800000 */
.L_x_32:
[----:B------:R-:W-:-:S06]  /*90a0*/  UISETP.GT.U32.AND UP0, UPT, UR40, 0x1, UPT ;  /* 0x000000012800788c */ /* 0x000fcc000bf04070 */
[----:B------:R-:W-:-:S13]  /*90b0*/  PLOP3.LUT P0, PT, PT, PT, UP0, 0x80, 0x0 ;  /* 0x000000000000781c */ /* 0x000fda0003f0f008 */
[----:B------:R-:W-:Y:S05]  /*90c0*/  @P0 BRA `(.L_x_30) ;  /* 0x0000000000040947 */ /* 0x000fea0003800000 */
[----:B------:R-:W-:Y:S01]  /*90d0*/  BPT.TRAP 0x1 ;  /* 0x000000040000795c */ /* 0x000fe20000300000 */
.L_x_30:
[----:B------:R-:W1:Y:S01]  /*90e0*/  S2R R8, SR_TID.X ;  /* 0x0000000000087919 */ /* 0x000e620000002100 */
[----:B------:R-:W-:Y:S01]  /*90f0*/  MOV R19, 0x6540 ;  /* 0x0000654000137802 */ /* 0x000fe20000000f00 */
[----:B------:R-:W-:Y:S02]  /*9100*/  UIMAD.WIDE UR6, UR41, 0x100, URZ ;  /* 0x00000100290678a5 */ /* 0x000fe4000f8e023f */
[----:B------:R-:W-:Y:S01]  /*9110*/  USHF.R.S32.HI UR10, URZ, 0x1f, UR43 ;  /* 0x0000001f3f0a7899 */ /* 0x000fe2000801142b */
[----:B------:R-:W-:Y:S01]  /*9120*/  ULDC.64 UR8, c[0x0][0x5d0] ;  /* 0x0001740000087ab9 */ /* 0x000fe20000000a00 */
[----:B------:R-:W-:Y:S02]  /*9130*/  USHF.L.U32 UR41, UR41, 0x8, URZ ;  /* 0x0000000829297899 */ /* 0x000fe4000800063f */
[----:B------:R-:W-:Y:S02]  /*9140*/  UIMAD UR4, UR10, UR8, URZ ;  /* 0x000000080a0472a4 */ /* 0x000fe4000f8e023f */
[----:B------:R-:W-:-:S02]  /*9150*/  UIADD3 UR39, UR44, UR39, URZ ;  /* 0x000000272c277290 */ /* 0x000fc4000fffe03f */
[----:B------:R-:W-:Y:S02]  /*9160*/  UIMAD UR4, UR43, UR9, UR4 ;  /* 0x000000092b0472a4 */ /* 0x000fe4000f8e0204 */
[----:B------:R-:W-:Y:S02]  /*9170*/  UISETP.GT.U32.AND UP1, UPT, UR39, 0x2, UPT ;  /* 0x000000022700788c */ /* 0x000fe4000bf24070 */
[----:B------:R-:W-:Y:S02]  /*9180*/  UISETP.GE.U32.AND UP2, UPT, UR44, 0x3, UPT ;  /* 0x000000032c00788c */ /* 0x000fe4000bf46070 */
[----:B------:R-:W-:Y:S01]  /*9190*/  UISETP.LT.U32.AND UP1, UPT, UR44, 0x3, UP1 ;  /* 0x000000032c00788c */ /* 0x000fe20008f21070 */
[--C-:B-1----:R-:W-:Y:S01]  /*91a0*/  SHF.R.U32.HI R4, RZ, 0x7, R8.reuse ;  /* 0x00000007ff047819 */ /* 0x102fe20000011608 */
[----:B------:R-:W-:Y:S01]  /*91b0*/  IMAD.SHL.U32 R18, R8, 0x2, RZ ;  /* 0x0000000208127824 */ /* 0x000fe200078e00ff */
[----:B------:R-:W-:Y:S02]  /*91c0*/  SHF.R.U32.HI R5, RZ, 0x2, R8 ;  /* 0x00000002ff057819 */ /* 0x000fe40000011608 */
[----:B------:R-:W-:-:S02]  /*91d0*/  LOP3.LUT R4, R4, 0x1, RZ, 0xc0, !PT ;  /* 0x0000000104047812 */ /* 0x000fc400078ec0ff */
[----:B------:R-:W-:Y:S02]  /*91e0*/  LOP3.LUT R6, R8, 0x60, RZ, 0xc0, !PT ;  /* 0x0000006008067812 */ /* 0x000fe400078ec0ff */
[----:B------:R-:W-:Y:S01]  /*91f0*/  LOP3.LUT R5, R5, 0x7, RZ, 0xc0, !PT ;  /* 0x0000000705057812 */ /* 0x000fe200078ec0ff */
[----:B------:R-:W-:Y:S01]  /*9200*/  IMAD.SHL.U32 R3, R4, 0x40, RZ ;  /* 0x0000004004037824 */ /* 0x000fe200078e00ff */
[----:B------:R-:W-:Y:S02]  /*9210*/  LOP3.LUT R18, R18, 0x6, RZ, 0xc0, !PT ;  /* 0x0000000612127812 */ /* 0x000fe400078ec0ff */
[----:B------:R-:W-:Y:S02]  /*9220*/  SHF.R.U32.HI R6, RZ, 0x1, R6 ;  /* 0x00000001ff067819 */ /* 0x000fe40000011606 */
[--C-:B------:R-:W-:Y:S02]  /*9230*/  LOP3.LUT R3, R3, 0x40, R5.reuse, 0xe2, !PT ;  /* 0x0000004003037812 */ /* 0x100fe400078ee205 */
[----:B------:R-:W-:Y:S01]  /*9240*/  PRMT R18, R18, R19, UR42 ;  /* 0x0000002a12127e16 */ /* 0x000fe20008000013 */
[----:B------:R-:W-:Y:S01]  /*9250*/  USHF.L.U32 UR42, UR42, 0x8, URZ ;  /* 0x000000082a2a7899 */ /* 0x000fe2000800063f */
[----:B0-----:R-:W-:-:S02]  /*9260*/  IADD3 R0, RZ, -R6, -R5 ;  /* 0x80000006ff007210 */ /* 0x001fc40007ffe805 */
[----:B------:R-:W-:Y:S01]  /*9270*/  LOP3.LUT R3, R3, UR6, R6, 0xfe, !PT ;  /* 0x0000000603037c12 */ /* 0x000fe2000f8efe06 */
[----:B------:R-:W-:Y:S01]  /*9280*/  IMAD.U32 R6, RZ, RZ, UR8 ;  /* 0x00000008ff067e24 */ /* 0x000fe2000f8e00ff */
[----:B------:R-:W-:Y:S01]  /*9290*/  SHF.R.S32.HI R19, RZ, 0x1f, R18 ;  /* 0x0000001fff137819 */ /* 0x000fe20000011412 */
[----:B------:R-:W-:Y:S01]  /*92a0*/  ULDC UR8, c[0x0][0x284] ;  /* 0x0000a10000087ab9 */ /* 0x000fe20000000800 */
[----:B------:R-:W-:Y:S01]  /*92b0*/  IMAD R0, R4, -0x40, R0 ;  /* 0xffffffc004007824 */ /* 0x000fe200078e0200 */
[----:B------:R-:W-:Y:S01]  /*92c0*/  MOV R5, 0xfffffffe ;  /* 0xfffffffe00057802 */ /* 0x000fe20000000f00 */
[----:B------:R-:W-:Y:S02]  /*92d0*/  IMAD.U32 R153, RZ, RZ, UR8 ;  /* 0x00000008ff997e24 */ /* 0x000fe4000f8e00ff */
[----:B------:R-:W-:-:S03]  /*92e0*/  IMAD.WIDE.U32 R6, R6, UR43, R18 ;  /* 0x0000002b06067c25 */ /* 0x000fc6000f8e0012 */
[----:B------:R-:W-:Y:S01]  /*92f0*/  IADD3 R153, R153, -UR41, R0 ;  /* 0x8000002999997c10 */ /* 0x000fe2000fffe000 */
[----:B------:R-:W-:Y:S01]  /*9300*/  VIADD R7, R7, UR4 ;  /* 0x0000000407077c36 */ /* 0x000fe20008000000 */
[----:B------:R-:W-:Y:S01]  /*9310*/  ULDC UR4, c[0x0][0x288] ;  /* 0x0000a20000047ab9 */ /* 0x000fe20000000800 */
[----:B------:R-:W-:Y:S01]  /*9320*/  LOP3.LUT R0, R8, 0x3, RZ, 0xc0, !PT ;  /* 0x0000000308007812 */ /* 0x000fe200078ec0ff */
[----:B------:R-:W-:-:S04]  /*9330*/  UISETP.GE.AND UP0, UPT, UR42, UR4, UPT ;  /* 0x000000042a00728c */ /* 0x000fc8000bf06270 */
[----:B------:R-:W-:Y:S01]  /*9340*/  UISETP.GE.OR UP0, UPT, UR41, UR8, UP0 ;  /* 0x000000082900728c */ /* 0x000fe20008706670 */
[----:B------:R-:W-:Y:S01]  /*9350*/  IMAD R0, R0, R5, UR4 ;  /* 0x0000000400007e24 */ /* 0x000fe2000f8e0205 */
[----:B------:R-:W-:Y:S02]  /*9360*/  UIMAD.WIDE.U32 UR4, UR39, -0x55555555, URZ ;  /* 0xaaaaaaab270478a5 */ /* 0x000fe4000f8e003f */
[----:B------:R-:W-:Y:S01]  /*9370*/  USEL UR8, URZ, 0x1, !UP1 ;  /* 0x000000013f087887 */ /* 0x000fe2000c800000 */
[----:B------:R-:W-:Y:S01]  /*9380*/  VIADD R0, R0, -UR42 ;  /* 0x8000002a00007c36 */ /* 0x000fe20008000000 */
[----:B------:R-:W-:Y:S01]  /*9390*/  PLOP3.LUT P0, PT, PT, PT, UP0, 0x80, 0x0 ;  /* 0x000000000000781c */ /* 0x000fe20003f0f008 */
[----:B------:R-:W-:Y:S02]  /*93a0*/  USHF.R.U32.HI UR4, URZ, 0x1, UR5 ;  /* 0x000000013f047899 */ /* 0x000fe40008011605 */
[----:B------:R-:W-:Y:S02]  /*93b0*/  ULOP3.LUT UR38, UR38, UR8, URZ, 0x3c, !UPT ;  /* 0x0000000826267292 */ /* 0x000fe4000f8e3c3f */
[----:B------:R-:W-:-:S02]  /*93c0*/  UIMAD UR39, UR4, -0x3, UR39 ;  /* 0xfffffffd042778a4 */ /* 0x000fc4000f8e0227 */
[----:B------:R-:W-:Y:S01]  /*93d0*/  @UP2 ULOP3.LUT UR38, UR38, 0x1, UR4, 0x78, !UPT ;  /* 0x0000000126262892 */ /* 0x000fe2000f8e7804 */
[----:B------:R-:W-:-:S05]  /*93e0*/  UMOV UR41, 0xffffffff ;  /* 0xffffffff00297882 */ /* 0x000fca0000000000 */
[----:B------:R-:W-:Y:S06]  /*93f0*/  @P0 BRA `(.L_x_34) ;  /* 0x0000010400d80947 */ /* 0x000fec0003800000 */
[----:B------:R-:W-:Y:S01]  /*9400*/  FSETP.NEU.AND P0, PT, R16, RZ, PT ;  /* 0x000000ff1000720b */ /* 0x000fe20003f0d000 */
[----:B------:R-:W-:Y:S01]  /*9410*/  ULDC.64 UR8, c[0x0][0x5c8] ;  /* 0x0001720000087ab9 */ /* 0x000fe20000000a00 */
[----:B------:R-:W-:Y:S01]  /*9420*/  ISETP.GT.AND P3, PT, R153, RZ, PT ;  /* 0x000000ff9900720c */ /* 0x000fe20003f64270 */
[----:B------:R-:W-:Y:S01]  /*9430*/  UIMAD UR4, UR7, UR8, URZ ;  /* 0x00000008070472a4 */ /* 0x000fe2000f8e023f */
[----:B------:R-:W-:Y:S01]  /*9440*/  IMAD.U32 R10, RZ, RZ, UR9 ;  /* 0x00000009ff0a7e24 */ /* 0x000fe2000f8e00ff */
[----:B------:R-:W-:Y:S01]  /*9450*/  BSSY B0, `(.L_x_34) ;  /* 0x0001070000007945 */ /* 0x000fe20003800000 */
[----:B------:R-:W-:Y:S01]  /*9460*/  IMAD.WIDE.U32 R6, R3, UR8, R6 ;  /* 0x0000000803067c25 */ /* 0x000fe2000f8e0006 */
[----:B------:R-:W-:-:S03]  /*9470*/  ISETP.GT.AND P1, PT, R0, RZ, P3 ;  /* 0x000000ff0000720c */ /* 0x000fc60001f24270 */
[----:B------:R-:W-:-:S04]  /*9480*/  IMAD R10, R3, R10, UR4 ;  /* 0x00000004030a7e24 */ /* 0x000fc8000f8e020a */
[----:B------:R-:W-:Y:S01]  /*9490*/  IMAD.IADD R10, R7, 0x1, R10 ;  /* 0x00000001070a7824 */ /* 0x000fe200078e020a */
[----:B------:R-:W-:Y:S06]  /*94a0*/  @!P0 BRA `(.L_x_35) ;  /* 0x000000b800108947 */ /* 0x000fec0003800000 */
[----:B------:R-:W0:Y:S01]  /*94b0*/  LDC.64 R22, c[0x0][0x5b8] ;  /* 0x00016e00ff167b82 */ /* 0x000e220000000a00 */
[----:B------:R-:W2:Y:S01]  /*94c0*/  LDL.LU R11, [R1] ;  /* 0x00000000010b7983 */ /* 0x000ea20000300800 */
[----:B------:R-:W-:-:S06]  /*94d0*/  ULDC.64 UR4, c[0x0][0x5c0] ;  /* 0x0001700000047ab9 */ /* 0x000fcc0000000a00 */
[----:B------:R-:W1:Y:S08]  /*94e0*/  LDC.64 R14, c[0x0][0x5b0] ;  /* 0x00016c00ff0e7b82 */ /* 0x000e700000000a00 */
[----:B------:R-:W3:Y:S01]  /*94f0*/  LDC.64 R12, c[0x0][0x5a8] ;  /* 0x00016a00ff0c7b82 */ /* 0x000ee20000000a00 */
[C---:B0-----:R-:W-:Y:S02]  /*9500*/  IMAD R159, R22.reuse, UR10, RZ ;  /* 0x0000000a169f7c24 */ /* 0x041fe4000f8e02ff */
[----:B------:R-:W-:-:S04]  /*9510*/  IMAD.WIDE.U32 R154, R22, UR43, R18 ;  /* 0x0000002b169a7c25 */ /* 0x000fc8000f8e0012 */
[----:B------:R-:W-:Y:S02]  /*9520*/  IMAD R159, R23, UR43, R159 ;  /* 0x0000002b179f7c24 */ /* 0x000fe4000f8e029f */
[----:B-1----:R-:W-:Y:S02]  /*9530*/  IMAD R158, R14, UR7, RZ ;  /* 0x000000070e9e7c24 */ /* 0x002fe4000f8e02ff */
[----:B------:R-:W-:Y:S01]  /*9540*/  IMAD.MOV.U32 R20, RZ, RZ, R154 ;  /* 0x000000ffff147224 */ /* 0x000fe200078e009a */
[----:B------:R-:W-:Y:S01]  /*9550*/  IADD3 R21, R155, R159, RZ ;  /* 0x0000009f9b157210 */ /* 0x000fe20007ffe0ff */
[C---:B------:R-:W-:Y:S02]  /*9560*/  IMAD R158, R3.reuse, R15, R158 ;  /* 0x0000000f039e7224 */ /* 0x040fe400078e029e */
[----:B------:R-:W-:-:S04]  /*9570*/  IMAD.WIDE.U32 R4, R3, R14, R20 ;  /* 0x0000000e03047225 */ /* 0x000fc800078e0014 */
[----:B------:R-:W-:Y:S01]  /*9580*/  IMAD.IADD R5, R5, 0x1, R158 ;  /* 0x0000000105057824 */ /* 0x000fe200078e029e */
[----:B---3--:R-:W-:-:S04]  /*9590*/  LEA R8, P0, R4, R12, 0x1 ;  /* 0x0000000c04087211 */ /* 0x008fc800078008ff */
[----:B------:R-:W-:-:S05]  /*95a0*/  LEA.HI.X R9, R4, R13, R5, 0x1, P0 ;  /* 0x0000000d04097211 */ /* 0x000fca00000f0c05 */
[----:B------:R-:W3:Y:S01]  /*95b0*/  @P1 LDG.E.LTC128B.U16 R23, desc[UR36][R8.64] ;  /* 0x0000002408171981 */ /* 0x000ee2000c1e1520 */
[----:B------:R-:W-:Y:S01]  /*95c0*/  BSSY B1, `(.L_x_36) ;  /* 0x0000011000017945 */ /* 0x000fe20003800000 */
[----:B---3--:R-:W-:-:S04]  /*95d0*/  IMAD.U32 R4, R23, 0x10000, RZ ;  /* 0x0001000017047824 */ /* 0x008fc800078e00ff */
[----:B------:R-:W-:-:S04]  /*95e0*/  FMUL R4, R4, R16 ;  /* 0x0000001004047220 */ /* 0x000fc80000400000 */
[----:B--2---:R-:W-:Y:S01]  /*95f0*/  FFMA R7, R11, R2, R4 ;  /* 0x000000020b077223 */ /* 0x004fe20000000004 */
[----:B------:R-:W-:-:S04]  /*9600*/  LEA R4, P0, R6, UR4, 0x1 ;  /* 0x0000000406047c11 */ /* 0x000fc8000f8008ff */
[----:B------:R-:W-:Y:S02]  /*9610*/  LEA.HI.X R5, R6, UR5, R10, 0x1, P0 ;  /* 0x0000000506057c11 */ /* 0x000fe400080f0c0a */
[----:B------:R-:W-:-:S05]  /*9620*/  F2FP.BF16.F32.PACK_AB R6, RZ, R7 ;  /* 0x00000007ff06723e */ /* 0x000fca00000010ff */
[----:B------:R0:W-:Y:S02]  /*9630*/  @P1 STG.E.U16 desc[UR36][R4.64], R6 ;  /* 0x0000000604001986 */ /* 0x0001e4000c101524 */
[----:B0-----:R-:W-:-:S05]  /*9640*/  IMAD.WIDE.U32 R6, R3, R14, R18 ;  /* 0x0000000e03067225 */ /* 0x001fca00078e0012 */
[----:B------:R-:W-:-:S03]  /*9650*/  IADD3 R7, R158, R7, RZ ;  /* 0x000000079e077210 */ /* 0x000fc60007ffe0ff */
[----:B------:R-:W-:-:S04]  /*9660*/  IMAD.WIDE.U32 R6, R22, UR43, R6 ;  /* 0x0000002b16067c25 */ /* 0x000fc8000f8e0006 */
[----:B------:R-:W-:Y:S01]  /*9670*/  IMAD.IADD R7, R159, 0x1, R7 ;  /* 0x000000019f077824 */ /* 0x000fe200078e0207 */
[----:B------:R-:W-:-:S04]  /*9680*/  LEA R10, P0, R6, R12, 0x1 ;  /* 0x0000000c060a7211 */ /* 0x000fc800078008ff */
[----:B------:R-:W-:Y:S02]  /*9690*/  LEA.HI.X R11, R6, R13, R7, 0x1, P0 ;  /* 0x0000000d060b7211 */ /* 0x000fe400000f0c07 */
[----:B------:R-:W-:-:S13]  /*96a0*/  ISETP.GT.AND P0, PT, R0, 0x1, P3 ;  /* 0x000000010000780c */ /* 0x000fda0001f04270 */
[----:B------:R-:W-:Y:S05]  /*96b0*/  @!P0 BRA `(.L_x_37) ;  /* 0x0000000000048947 */ /* 0x000fea0003800000 */
[----:B------:R0:W5:Y:S02]  /*96c0*/  LDG.E.LTC128B.U16 R23, desc[UR36][R10.64+0x2] ;  /* 0x000002240a177981 */ /* 0x000164000c1e1520 */
.L_x_37:
[----:B------:R-:W-:Y:S05]  /*96d0*/  BSYNC B1 ;  /* 0x0000000000017941 */ /* 0x000fea0003800000 */
.L_x_36:
[----:B------:R-:W2:Y:S01]  /*96e0*/  LDL.LU R7, [R1+0x4] ;  /* 0x0000040001077983 */ /* 0x000ea20000300800 */
[----:B-----5:R-:W-:Y:S01]  /*96f0*/  IMAD.U32 R6, R23, 0x10000, RZ ;  /* 0x0001000017067824 */ /* 0x020fe200078e00ff */
[C---:B------:R-:W-:Y:S01]  /*9700*/  SHF.L.U64.HI R157, R14.reuse, 0x3, R15 ;  /* 0x000000030e9d7819 */ /* 0x040fe2000001020f */
[----:B------:R-:W-:Y:S01]  /*9710*/  IMAD.SHL.U32 R156, R14, 0x8, RZ ;  /* 0x000000080e9c7824 */ /* 0x000fe200078e00ff */
[----:B------:R-:W3:Y:S01]  /*9720*/  LDL.LU R160, [R1+0x8] ;  /* 0x0000080001a07983 */ /* 0x000ee20000300800 */
[----:B------:R-:W-:-:S04]  /*9730*/  FMUL R6, R6, R16 ;  /* 0x0000001006067220 */ /* 0x000fc80000400000 */
[----:B--2---:R-:W-:-:S05]  /*9740*/  FFMA R6, R7, R2, R6 ;  /* 0x0000000207067223 */ /* 0x004fca0000000006 */
[----:B------:R-:W-:-:S05]  /*9750*/  F2FP.BF16.F32.PACK_AB R6, RZ, R6 ;  /* 0x00000006ff06723e */ /* 0x000fca00000010ff */
[----:B------:R1:W-:Y:S01]  /*9760*/  @P0 STG.E.U16 desc[UR36][R4.64+0x2], R6 ;  /* 0x0000020604000986 */ /* 0x0003e2000c101524 */
[----:B------:R-:W-:-:S04]  /*9770*/  ISETP.GT.AND P0, PT, R153, 0x8, PT ;  /* 0x000000089900780c */ /* 0x000fc80003f04270 */
[----:B------:R-:W-:Y:S01]  /*9780*/  ISETP.GT.AND P1, PT, R0, RZ, P0 ;  /* 0x000000ff0000720c */ /* 0x000fe20000724270 */
[----:B-1----:R-:W-:-:S05]  /*9790*/  IMAD.WIDE.U32 R6, R3, R14, R156 ;  /* 0x0000000e03067225 */ /* 0x002fca00078e009c */
[----:B------:R-:W-:Y:S02]  /*97a0*/  IADD3 R158, R158, R7, RZ ;  /* 0x000000079e9e7210 */ /* 0x000fe40007ffe0ff */
[----:B------:R-:W-:-:S05]  /*97b0*/  IADD3 R7, P2, R154, R6, RZ ;  /* 0x000000069a077210 */ /* 0x000fca0007f5e0ff */
[----:B------:R-:W-:Y:S01]  /*97c0*/  IMAD.X R9, R158, 0x1, R21, P2 ;  /* 0x000000019e097824 */ /* 0x000fe200010e0615 */
[----:B------:R-:W-:-:S04]  /*97d0*/  LEA R8, P2, R7, R12, 0x1 ;  /* 0x0000000c07087211 */ /* 0x000fc800078408ff */
[----:B------:R-:W-:-:S05]  /*97e0*/  LEA.HI.X R9, R7, R13, R9, 0x1, P2 ;  /* 0x0000000d07097211 */ /* 0x000fca00010f0c09 */
[----:B------:R1:W2:Y:S01]  /*97f0*/  @P1 LDG.E.LTC128B.U16 R23, desc[UR36][R8.64] ;  /* 0x0000002408171981 */ /* 0x0002a2000c1e1520 */
[----:B------:R-:W-:Y:S01]  /*9800*/  IADD3 R6, P2, R18, R6, RZ ;  /* 0x0000000612067210 */ /* 0x000fe20007f5e0ff */
[----:B------:R-:W-:Y:S01]  /*9810*/  BSSY B1, `(.L_x_38) ;  /* 0x0000016000017945 */ /* 0x000fe20003800000 */
[----:B------:R-:W-:-:S03]  /*9820*/  ISETP.GT.AND P4, PT, R0, 0x1, P0 ;  /* 0x000000010000780c */ /* 0x000fc60000784270 */
[----:B------:R-:W-:Y:S02]  /*9830*/  IMAD.X R7, R19, 0x1, R158, P2 ;  /* 0x0000000113077824 */ /* 0x000fe400010e069e */
[----:B------:R-:W-:Y:S02]  /*9840*/  IMAD.U32 R158, RZ, RZ, UR9 ;  /* 0x00000009ff9e7e24 */ /* 0x000fe4000f8e00ff */
[----:B------:R-:W-:-:S04]  /*9850*/  IMAD.WIDE.U32 R6, R22, UR43, R6 ;  /* 0x0000002b16067c25 */ /* 0x000fc8000f8e0006 */
[----:B------:R-:W-:Y:S01]  /*9860*/  IMAD.IADD R7, R159, 0x1, R7 ;  /* 0x000000019f077824 */ /* 0x000fe200078e0207 */
[----:B-1----:R-:W-:-:S04]  /*9870*/  LEA R8, P2, R6, R12, 0x1 ;  /* 0x0000000c06087211 */ /* 0x002fc800078408ff */
[----:B------:R-:W-:Y:S02]  /*9880*/  LEA.HI.X R9, R6, R13, R7, 0x1, P2 ;  /* 0x0000000d06097211 */ /* 0x000fe400010f0c07 */
[----:B--2---:R-:W-:-:S05]  /*9890*/  SHF.L.U32 R6, R23, 0x10, RZ ;  /* 0x0000001017067819 */ /* 0x004fca00000006ff */
[----:B------:R-:W-:-:S04]  /*98a0*/  FMUL R6, R6, R16 ;  /* 0x0000001006067220 */ /* 0x000fc80000400000 */
[----:B---3--:R-:W-:Y:S01]  /*98b0*/  FFMA R7, R160, R2, R6 ;  /* 0x00000002a0077223 */ /* 0x008fe20000000006 */
[----:B------:R-:W-:Y:S02]  /*98c0*/  IMAD.U32 R160, RZ, RZ, UR8 ;  /* 0x00000008ffa07e24 */ /* 0x000fe4000f8e00ff */
[----:B------:R-:W-:Y:S02]  /*98d0*/  IMAD.U32 R6, RZ, RZ, UR8 ;  /* 0x00000008ff067e24 */ /* 0x000fe4000f8e00ff */
[----:B------:R-:W-:Y:S02]  /*98e0*/  F2FP.BF16.F32.PACK_AB R7, RZ, R7 ;  /* 0x00000007ff07723e */ /* 0x000fe400000010ff */
[----:B------:R-:W-:Y:S02]  /*98f0*/  SHF.L.U32 R160, R160, 0x4, RZ ;  /* 0x00000004a0a07819 */ /* 0x000fe400000006ff */
[----:B------:R-:W-:Y:S02]  /*9900*/  SHF.L.U64.HI R158, R6, 0x4, R158 ;  /* 0x00000004069e7819 */ /* 0x000fe4000001029e */
[----:B------:R-:W-:-:S02]  /*9910*/  IADD3 R6, P2, R160, R4, RZ ;  /* 0x00000004a0067210 */ /* 0x000fc40007f5e0ff */
[----:B------:R-:W-:-:S03]  /*9920*/  PRMT R161, R7, 0x7610, R161 ;  /* 0x0000761007a17816 */ /* 0x000fc600000000a1 */
[----:B------:R-:W-:-:S05]  /*9930*/  IMAD.X R7, R158, 0x1, R5, P2 ;  /* 0x000000019e077824 */ /* 0x000fca00010e0605 */
[----:B------:R1:W-:Y:S01]  /*9940*/  @P1 STG.E.U16 desc[UR36][R6.64], R161 ;  /* 0x000000a106001986 */ /* 0x0003e2000c101524 */
[----:B------:R-:W-:Y:S05]  /*9950*/  @!P4 BRA `(.L_x_39) ;  /* 0x000000000004c947 */ /* 0x000fea0003800000 */
[----:B------:R2:W5:Y:S02]  /*9960*/  LDG.E.LTC128B.U16 R23, desc[UR36][R8.64+0x2] ;  /* 0x0000022408177981 */ /* 0x000564000c1e1520 */
.L_x_39:
[----:B------:R-:W-:Y:S05]  /*9970*/  BSYNC B1 ;  /* 0x0000000000017941 */ /* 0x000fea0003800000 */
.L_x_38:
[----:B------:R-:W3:Y:S01]  /*9980*/  LDL.LU R162, [R1+0xc] ;  /* 0x00000c0001a27983 */ /* 0x000ee20000300800 */
[----:B-1---5:R-:W-:Y:S01]  /*9990*/  IMAD.U32 R161, R23, 0x10000, RZ ;  /* 0x0001000017a17824 */ /* 0x022fe200078e00ff */
[----:B------:R-:W-:Y:S01]  /*99a0*/  ISETP.GT.AND P1, PT, R0, 0x8, P3 ;  /* 0x000000080000780c */ /* 0x000fe20001f24270 */
[----:B------:R-:W-:Y:S02]  /*99b0*/  BSSY B1, `(.L_x_40) ;  /* 0x0000007000017945 */ /* 0x000fe40003800000 */
[----:B------:R-:W-:-:S04]  /*99c0*/  FMUL R161, R161, R16 ;  /* 0x00000010a1a17220 */ /* 0x000fc80000400000 */
[----:B---3--:R-:W-:-:S05]  /*99d0*/  FFMA R161, R162, R2, R161 ;  /* 0x00000002a2a17223 */ /* 0x008fca00000000a1 */
[----:B------:R-:W-:-:S05]  /*99e0*/  F2FP.BF16.F32.PACK_AB R161, RZ, R161 ;  /* 0x000000a1ffa1723e */ /* 0x000fca00000010ff */
[----:B------:R1:W-:Y:S01]  /*99f0*/  @P4 STG.E.U16 desc[UR36][R6.64+0x2], R161 ;  /* 0x000002a106004986 */ /* 0x0003e2000c101524 */
[----:B------:R-:W-:Y:S05]  /*9a00*/  @!P1 BRA `(.L_x_41) ;  /* 0x0000000000049947 */ /* 0x000fea0003800000 */
[----:B------:R3:W5:Y:S02]  /*9a10*/  LDG.E.LTC128B.U16 R23, desc[UR36][R10.64+0x10] ;  /* 0x000010240a177981 */ /* 0x000764000c1e1520 */
.L_x_41:
[----:B------:R-:W-:Y:S05]  /*9a20*/  BSYNC B1 ;  /* 0x0000000000017941 */ /* 0x000fea0003800000 */
.L_x_40:
[----:B------:R-:W4:Y:S01]  /*9a30*/  LDL.LU R162, [R1+0x10] ;  /* 0x0000100001a27983 */ /* 0x000f220000300800 */
[----:B-1---5:R-:W-:Y:S01]  /*9a40*/  IMAD.U32 R161, R23, 0x10000, RZ ;  /* 0x0001000017a17824 */ /* 0x022fe200078e00ff */
[----:B------:R-:W-:Y:S01]  /*9a50*/  ISETP.GT.AND P2, PT, R0, 0x9, P3 ;  /* 0x000000090000780c */ /* 0x000fe20001f44270 */
[----:B------:R-:W-:Y:S02]  /*9a60*/  BSSY B1, `(.L_x_42) ;  /* 0x0000007000017945 */ /* 0x000fe40003800000 */
[----:B------:R-:W-:-:S04]  /*9a70*/  FMUL R161, R161, R16 ;  /* 0x00000010a1a17220 */ /* 0x000fc80000400000 */
[----:B----4-:R-:W-:-:S05]  /*9a80*/  FFMA R161, R162, R2, R161 ;  /* 0x00000002a2a17223 */ /* 0x010fca00000000a1 */
[----:B------:R-:W-:-:S05]  /*9a90*/  F2FP.BF16.F32.PACK_AB R161, RZ, R161 ;  /* 0x000000a1ffa1723e */ /* 0x000fca00000010ff */
[----:B------:R1:W-:Y:S01]  /*9aa0*/  @P1 STG.E.U16 desc[UR36][R4.64+0x10], R161 ;  /* 0x000010a104001986 */ /* 0x0003e2000c101524 */
[----:B------:R-:W-:Y:S05]  /*9ab0*/  @!P2 BRA `(.L_x_43) ;  /* 0x000000000004a947 */ /* 0x000fea0003800000 */
[----:B------:R4:W5:Y:S02]  /*9ac0*/  LDG.E.LTC128B.U16 R23, desc[UR36][R10.64+0x12] ;  /* 0x000012240a177981 */ /* 0x000964000c1e1520 */
.L_x_43:
[----:B------:R-:W-:Y:S05]  /*9ad0*/  BSYNC B1 ;  /* 0x0000000000017941 */ /* 0x000fea0003800000 */
.L_x_42:
[----:B------:R-:W2:Y:S01]  /*9ae0*/  LDL.LU R162, [R1+0x14] ;  /* 0x0000140001a27983 */ /* 0x000ea20000300800 */
[----:B-1---5:R-:W-:Y:S01]  /*9af0*/  SHF.L.U32 R161, R23, 0x10, RZ ;  /* 0x0000001017a17819 */ /* 0x022fe200000006ff */
[----:B------:R-:W-:Y:S01]  /*9b00*/  BSSY B1, `(.L_x_44) ;  /* 0x0000008000017945 */ /* 0x000fe20003800000 */
[----:B------:R-:W-:-:S03]  /*9b10*/  ISETP.GT.AND P1, PT, R0, 0x8, P0 ;  /* 0x000000080000780c */ /* 0x000fc60000724270 */
[----:B------:R-:W-:-:S04]  /*9b20*/  FMUL R161, R161, R16 ;  /* 0x00000010a1a17220 */ /* 0x000fc80000400000 */
[----:B--2---:R-:W-:-:S05]  /*9b30*/  FFMA R161, R162, R2, R161 ;  /* 0x00000002a2a17223 */ /* 0x004fca00000000a1 */
[----:B------:R-:W-:-:S05]  /*9b40*/  F2FP.BF16.F32.PACK_AB R161, RZ, R161 ;  /* 0x000000a1ffa1723e */ /* 0x000fca00000010ff */
[----:B------:R1:W-:Y:S01]  /*9b50*/  @P2 STG.E.U16 desc[UR36][R4.64+0x12], R161 ;  /* 0x000012a104002986 */ /* 0x0003e2000c101524 */
[----:B------:R-:W-:Y:S05]  /*9b60*/  @!P1 BRA `(.L_x_45) ;  /* 0x0000000000049947 */ /* 0x000fea0003800000 */
[----:B------:R2:W5:Y:S02]  /*9b70*/  LDG.E.LTC128B.U16 R23, desc[UR36][R8.64+0x10] ;  /* 0x0000102408177981 */ /* 0x000564000c1e1520 */
.L_x_45:
[----:B------:R-:W-:Y:S05]  /*9b80*/  BSYNC B1 ;  /* 0x0000000000017941 */ /* 0x000fea0003800000 */
.L_x_44:
        /* <DEDUP_REMOVED lines=10> */
.L_x_47:
[----:B------:R-:W-:Y:S05]  /*9c30*/  BSYNC B1 ;  /* 0x0000000000017941 */ /* 0x000fea0003800000 */
.L_x_46:
[----:B------:R-:W2:Y:S01]  /*9c40*/  LDL.LU R162, [R1+0x1c] ;  /* 0x00001c0001a27983 */ /* 0x000ea20000300800 */
[----:B-1---5:R-:W-:Y:S01]  /*9c50*/  IMAD.U32 R161, R23, 0x10000, RZ ;  /* 0x0001000017a17824 */ /* 0x022fe200078e00ff */
[----:B------:R-:W-:Y:S01]  /*9c60*/  ISETP.GT.AND P1, PT, R0, 0x10, P3 ;  /* 0x000000100000780c */ /* 0x000fe20001f24270 */
[----:B------:R-:W-:Y:S02]  /*9c70*/  BSSY B1, `(.L_x_48) ;  /* 0x0000007000017945 */ /* 0x000fe40003800000 */
[----:B------:R-:W-:-:S04]  /*9c80*/  FMUL R161, R161, R16 ;  /* 0x00000010a1a17220 */ /* 0x000fc80000400000 */
[----:B--2---:R-:W-:-:S05]  /*9c90*/  FFMA R161, R162, R2, R161 ;  /* 0x00000002a2a17223 */ /* 0x004fca00000000a1 */
[----:B------:R-:W-:-:S05]  /*9ca0*/  F2FP.BF16.F32.PACK_AB R161, RZ, R161 ;  /* 0x000000a1ffa1723e */ /* 0x000fca00000010ff */
[----:B------:R1:W-:Y:S01]  /*9cb0*/  @P2 STG.E.U16 desc[UR36][R6.64+0x12], R161 ;  /* 0x000012a106002986 */ /* 0x0003e2000c101524 */
[----:B------:R-:W-:Y:S05]  /*9cc0*/  @!P1 BRA `(.L_x_49) ;  /* 0x0000000000049947 */ /* 0x000fea0003800000 */
[----:B------:R2:W5:Y:S02]  /*9cd0*/  LDG.E.LTC128B.U16 R23, desc[UR36][R10.64+0x20] ;  /* 0x000020240a177981 */ /* 0x000564000c1e1520 */
.L_x_49:
[----:B------:R-:W-:Y:S05]  /*9ce0*/  BSYNC B1 ;  /* 0x0000000000017941 */ /* 0x000fea0003800000 */
.L_x_48:
        /* <DEDUP_REMOVED lines=10> */
.L_x_51:
[----:B------:R-:W-:Y:S05]  /*9d90*/  BSYNC B1 ;  /* 0x0000000000017941 */ /* 0x000fea0003800000 */
.L_x_50:
        /* <DEDUP_REMOVED lines=10> */
.L_x_53:
[----:B------:R-:W-:Y:S05]  /*9e40*/  BSYNC B1 ;  /* 0x0000000000017941 */ /* 0x000fea0003800000 */
.L_x_52:
        /* <DEDUP_REMOVED lines=10> */
.L_x_55:
[----:B------:R-:W-:Y:S05]  /*9ef0*/  BSYNC B1 ;  /* 0x0000000000017941 */ /* 0x000fea0003800000 */
.L_x_54:
        /* <DEDUP_REMOVED lines=10> */
.L_x_57:
[----:B------:R-:W-:Y:S05]  /*9fa0*/  BSYNC B1 ;  /* 0x0000000000017941 */ /* 0x000fea0003800000 */
.L_x_56:
        /* <DEDUP_REMOVED lines=10> */
.L_x_59:
[----:B------:R-:W-:Y:S05]  /*a050*/  BSYNC B1 ;  /* 0x0000000000017941 */ /* 0x000fea0003800000 */
.L_x_58:
        /* <DEDUP_REMOVED lines=10> */
.L_x_61:
[----:B------:R-:W-:Y:S05]  /*a100*/  BSYNC B1 ;  /* 0x0000000000017941 */ /* 0x000fea0003800000 */
.L_x_60:
        /* <DEDUP_REMOVED lines=10> */
.L_x_63:
[----:B------:R-:W-:Y:S05]  /*a1b0*/  BSYNC B1 ;  /* 0x0000000000017941 */ /* 0x000fea0003800000 */
.L_x_62:
        /* <DEDUP_REMOVED lines=10> */
.L_x_65:
[----:B------:R-:W-:Y:S05]  /*a260*/  BSYNC B1 ;  /* 0x0000000000017941 */ /* 0x000fea0003800000 */
.L_x_64:
        /* <DEDUP_REMOVED lines=10> */
.L_x_67:
[----:B------:R-:W-:Y:S05]  /*a310*/  BSYNC B1 ;  /* 0x0000000000017941 */ /* 0x000fea0003800000 */
.L_x_66:
        /* <DEDUP_REMOVED lines=10> */
.L_x_69:
[----:B------:R-:W-:Y:S05]  /*a3c0*/  BSYNC B1 ;  /* 0x0000000000017941 */ /* 0x000fea0003800000 */
.L_x_68:
        /* <DEDUP_REMOVED lines=10> */
.L_x_71:
[----:B------:R-:W-:Y:S05]  /*a470*/  BSYNC B1 ;  /* 0x0000000000017941 */ /* 0x000fea0003800000 */
.L_x_70:
        /* <DEDUP_REMOVED lines=10> */
.L_x_73:
[----:B------:R-:W-:Y:S05]  /*a520*/  BSYNC B1 ;  /* 0x0000000000017941 */ /* 0x000fea0003800000 */
.L_x_72:
        /* <DEDUP_REMOVED lines=10> */
.L_x_75:
[----:B------:R-:W-:Y:S05]  /*a5d0*/  BSYNC B1 ;  /* 0x0000000000017941 */ /* 0x000fea0003800000 */
.L_x_74:
        /* <DEDUP_REMOVED lines=10> */
.L_x_77:
[----:B------:R-:W-:Y:S05]  /*a680*/  BSYNC B1 ;  /* 0x0000000000017941 */ /* 0x000fea0003800000 */
.L_x_76:
        /* <DEDUP_REMOVED lines=10> */
.L_x_79:
[----:B------:R-:W-:Y:S05]  /*a730*/  BSYNC B1 ;  /* 0x0000000000017941 */ /* 0x000fea0003800000 */
.L_x_78:
        /* <DEDUP_REMOVED lines=10> */
.L_x_81:
[----:B------:R-:W-:Y:S05]  /*a7e0*/  BSYNC B1 ;  /* 0x0000000000017941 */ /* 0x000fea0003800000 */
.L_x_80:
        /* <DEDUP_REMOVED lines=10> */
.L_x_83:
[----:B------:R-:W-:Y:S05]  /*a890*/  BSYNC B1 ;  /* 0x0000000000017941 */ /* 0x000fea0003800000 */
.L_x_82:
        /* <DEDUP_REMOVED lines=10> */
.L_x_85:
[----:B------:R-:W-:Y:S05]  /*a940*/  BSYNC B1 ;  /* 0x0000000000017941 */ /* 0x000fea0003800000 */
.L_x_84:
        /* <DEDUP_REMOVED lines=10> */
.L_x_87:
[----:B------:R-:W-:Y:S05]  /*a9f0*/  BSYNC B1 ;  /* 0x0000000000017941 */ /* 0x000fea0003800000 */
.L_x_86:
        /* <DEDUP_REMOVED lines=10> */
.L_x_89:
[----:B------:R-:W-:Y:S05]  /*aaa0*/  BSYNC B1 ;  /* 0x0000000000017941 */ /* 0x000fea0003800000 */
.L_x_88:
        /* <DEDUP_REMOVED lines=10> */
.L_x_91:
[----:B------:R-:W-:Y:S05]  /*ab50*/  BSYNC B1 ;  /* 0x0000000000017941 */ /* 0x000fea0003800000 */
.L_x_90:
        /* <DEDUP_REMOVED lines=10> */
.L_x_93:
[----:B------:R-:W-:Y:S05]  /*ac00*/  BSYNC B1 ;  /* 0x0000000000017941 */ /* 0x000fea0003800000 */
.L_x_92:
        /* <DEDUP_REMOVED lines=10> */
.L_x_95:
[----:B------:R-:W-:Y:S05]  /*acb0*/  BSYNC B1 ;  /* 0x0000000000017941 */ /* 0x000fea0003800000 */
.L_x_94:
        /* <DEDUP_REMOVED lines=10> */
.L_x_97:
[----:B------:R-:W-:Y:S05]  /*ad60*/  BSYNC B1 ;  /* 0x0000000000017941 */ /* 0x000fea0003800000 */
.L_x_96:
        /* <DEDUP_REMOVED lines=10> */
.L_x_99:
[----:B------:R-:W-:Y:S05]  /*ae10*/  BSYNC B1 ;  /* 0x0000000000017941 */ /* 0x000fea0003800000 */
.L_x_98:
        /* <DEDUP_REMOVED lines=10> */
.L_x_101:
[----:B------:R-:W-:Y:S05]  /*aec0*/  BSYNC B1 ;  /* 0x0000000000017941 */ /* 0x000fea0003800000 */
.L_x_100:
        /* <DEDUP_REMOVED lines=10> */
.L_x_103:
[----:B------:R-:W-:Y:S05]  /*af70*/  BSYNC B1 ;  /* 0x0000000000017941 */ /* 0x000fea0003800000 */
.L_x_102:
        /* <DEDUP_REMOVED lines=10> */
.L_x_105:
[----:B------:R-:W-:Y:S05]  /*b020*/  BSYNC B1 ;  /* 0x0000000000017941 */ /* 0x000fea0003800000 */
.L_x_104:
        /* <DEDUP_REMOVED lines=10> */
.L_x_107:
[----:B------:R-:W-:Y:S05]  /*b0d0*/  BSYNC B1 ;  /* 0x0000000000017941 */ /* 0x000fea0003800000 */
.L_x_106:
        /* <DEDUP_REMOVED lines=10> */
.L_x_109:
[----:B------:R-:W-:Y:S05]  /*b180*/  BSYNC B1 ;  /* 0x0000000000017941 */ /* 0x000fea0003800000 */
.L_x_108:
        /* <DEDUP_REMOVED lines=10> */
.L_x_111:
[----:B------:R-:W-:Y:S05]  /*b230*/  BSYNC B1 ;  /* 0x0000000000017941 */ /* 0x000fea0003800000 */
.L_x_110:
        /* <DEDUP_REMOVED lines=10> */
.L_x_113:
[----:B------:R-:W-:Y:S05]  /*b2e0*/  BSYNC B1 ;  /* 0x0000000000017941 */ /* 0x000fea0003800000 */
.L_x_112:
        /* <DEDUP_REMOVED lines=10> */
.L_x_115:
[----:B------:R-:W-:Y:S05]  /*b390*/  BSYNC B1 ;  /* 0x0000000000017941 */ /* 0x000fea0003800000 */
.L_x_114:
        /* <DEDUP_REMOVED lines=10> */
.L_x_117:
[----:B------:R-:W-:Y:S05]  /*b440*/  BSYNC B1 ;  /* 0x0000000000017941 */ /* 0x000fea0003800000 */
.L_x_116:
        /* <DEDUP_REMOVED lines=10> */
.L_x_119:
[----:B------:R-:W-:Y:S05]  /*b4f0*/  BSYNC B1 ;  /* 0x0000000000017941 */ /* 0x000fea0003800000 */
.L_x_118:
        /* <DEDUP_REMOVED lines=10> */
.L_x_121:
[----:B------:R-:W-:Y:S05]  /*b5a0*/  BSYNC B1 ;  /* 0x0000000000017941 */ /* 0x000fea0003800000 */
.L_x_120:
        /* <DEDUP_REMOVED lines=10> */
.L_x_123:
[----:B------:R-:W-:Y:S05]  /*b650*/  BSYNC B1 ;  /* 0x0000000000017941 */ /* 0x000fea0003800000 */
.L_x_122:
        /* <DEDUP_REMOVED lines=10> */
.L_x_125:
[----:B------:R-:W-:Y:S05]  /*b700*/  BSYNC B1 ;  /* 0x0000000000017941 */ /* 0x000fea0003800000 */
.L_x_124:
        /* <DEDUP_REMOVED lines=10> */
.L_x_127:
[----:B------:R-:W-:Y:S05]  /*b7b0*/  BSYNC B1 ;  /* 0x0000000000017941 */ /* 0x000fea0003800000 */
.L_x_126:
        /* <DEDUP_REMOVED lines=10> */
.L_x_129:
[----:B------:R-:W-:Y:S05]  /*b860*/  BSYNC B1 ;  /* 0x0000000000017941 */ /* 0x000fea0003800000 */
.L_x_128:
        /* <DEDUP_REMOVED lines=10> */
.L_x_131:
[----:B------:R-:W-:Y:S05]  /*b910*/  BSYNC B1 ;  /* 0x0000000000017941 */ /* 0x000fea0003800000 */
.L_x_130:
        /* <DEDUP_REMOVED lines=10> */
.L_x_133:
[----:B------:R-:W-:Y:S05]  /*b9c0*/  BSYNC B1 ;  /* 0x0000000000017941 */ /* 0x000fea0003800000 */
.L_x_132:
        /* <DEDUP_REMOVED lines=10> */
.L_x_135:
[----:B------:R-:W-:Y:S05]  /*ba70*/  BSYNC B1 ;  /* 0x0000000000017941 */ /* 0x000fea0003800000 */
.L_x_134:
        /* <DEDUP_REMOVED lines=10> */
.L_x_137:
[----:B------:R-:W-:Y:S05]  /*bb20*/  BSYNC B1 ;  /* 0x0000000000017941 */ /* 0x000fea0003800000 */
.L_x_136:
        /* <DEDUP_REMOVED lines=10> */
.L_x_139:
[----:B------:R-:W-:Y:S05]  /*bbd0*/  BSYNC B1 ;  /* 0x0000000000017941 */ /* 0x000fea0003800000 */
.L_x_138:
        /* <DEDUP_REMOVED lines=10> */
.L_x_141:
[----:B------:R-:W-:Y:S05]  /*bc80*/  BSYNC B1 ;  /* 0x0000000000017941 */ /* 0x000fea0003800000 */
.L_x_140:
        /* <DEDUP_REMOVED lines=10> */
.L_x_143:
[----:B------:R-:W-:Y:S05]  /*bd30*/  BSYNC B1 ;  /* 0x0000000000017941 */ /* 0x000fea0003800000 */
.L_x_142:
        /* <DEDUP_REMOVED lines=10> */
.L_x_145:
[----:B------:R-:W-:Y:S05]  /*bde0*/  BSYNC B1 ;  /* 0x0000000000017941 */ /* 0x000fea0003800000 */
.L_x_144:
        /* <DEDUP_REMOVED lines=10> */
.L_x_147:
[----:B------:R-:W-:Y:S05]  /*be90*/  BSYNC B1 ;  /* 0x0000000000017941 */ /* 0x000fea0003800000 */
.L_x_146:
        /* <DEDUP_REMOVED lines=10> */
.L_x_149:
[----:B------:R-:W-:Y:S05]  /*bf40*/  BSYNC B1 ;  /* 0x0000000000017941 */ /* 0x000fea0003800000 */
.L_x_148:
        /* <DEDUP_REMOVED lines=10> */
.L_x_151:
[----:B------:R-:W-:Y:S05]  /*bff0*/  BSYNC B1 ;  /* 0x0000000000017941 */ /* 0x000fea0003800000 */
.L_x_150:
        /* <DEDUP_REMOVED lines=10> */
.L_x_153:
[----:B------:R-:W-:Y:S05]  /*c0a0*/  BSYNC B1 ;  /* 0x0000000000017941 */ /* 0x000fea0003800000 */
.L_x_152:
        /* <DEDUP_REMOVED lines=10> */
.L_x_155:
[----:B------:R-:W-:Y:S05]  /*c150*/  BSYNC B1 ;  /* 0x0000000000017941 */ /* 0x000fea0003800000 */
.L_x_154:
        /* <DEDUP_REMOVED lines=10> */
.L_x_157:
[----:B------:R-:W-:Y:S05]  /*c200*/  BSYNC B1 ;  /* 0x0000000000017941 */ /* 0x000fea0003800000 */
.L_x_156:
        /* <DEDUP_REMOVED lines=10> */
.L_x_159:
[----:B------:R-:W-:Y:S05]  /*c2b0*/  BSYNC B1 ;  /* 0x0000000000017941 */ /* 0x000fea0003800000 */
.L_x_158:
        /* <DEDUP_REMOVED lines=10> */
.L_x_161:
[----:B------:R-:W-:Y:S05]  /*c360*/  BSYNC B1 ;  /* 0x0000000000017941 */ /* 0x000fea0003800000 */
.L_x_160:
        /* <DEDUP_REMOVED lines=10> */
.L_x_163:
[----:B------:R-:W-:Y:S05]  /*c410*/  BSYNC B1 ;  /* 0x0000000000017941 */ /* 0x000fea0003800000 */
.L_x_162:
        /* <DEDUP_REMOVED lines=10> */
.L_x_165:
[----:B------:R-:W-:Y:S05]  /*c4c0*/  BSYNC B1 ;  /* 0x0000000000017941 */ /* 0x000fea0003800000 */
.L_x_164:
        /* <DEDUP_REMOVED lines=10> */
.L_x_167:
[----:B------:R-:W-:Y:S05]  /*c570*/  BSYNC B1 ;  /* 0x0000000000017941 */ /* 0x000fea0003800000 */
.L_x_166:
        /* <DEDUP_REMOVED lines=10> */
.L_x_169:
[----:B------:R-:W-:Y:S05]  /*c620*/  BSYNC B1 ;  /* 0x0000000000017941 */ /* 0x000fea0003800000 */
.L_x_168:
        /* <DEDUP_REMOVED lines=10> */
.L_x_171:
[----:B------:R-:W-:Y:S05]  /*c6d0*/  BSYNC B1 ;  /* 0x0000000000017941 */ /* 0x000fea0003800000 */
.L_x_170:
        /* <DEDUP_REMOVED lines=10> */
.L_x_173:
[----:B------:R-:W-:Y:S05]  /*c780*/  BSYNC B1 ;  /* 0x0000000000017941 */ /* 0x000fea0003800000 */
.L_x_172:
        /* <DEDUP_REMOVED lines=10> */
.L_x_175:
[----:B------:R-:W-:Y:S05]  /*c830*/  BSYNC B1 ;  /* 0x0000000000017941 */ /* 0x000fea0003800000 */
.L_x_174:
        /* <DEDUP_REMOVED lines=10> */
.L_x_177:
[----:B------:R-:W-:Y:S05]  /*c8e0*/  BSYNC B1 ;  /* 0x0000000000017941 */ /* 0x000fea0003800000 */
.L_x_176:
        /* <DEDUP_REMOVED lines=10> */
.L_x_179:
[----:B------:R-:W-:Y:S05]  /*c990*/  BSYNC B1 ;  /* 0x0000000000017941 */ /* 0x000fea0003800000 */
.L_x_178:
        /* <DEDUP_REMOVED lines=10> */
.L_x_181:
[----:B------:R-:W-:Y:S05]  /*ca40*/  BSYNC B1 ;  /* 0x0000000000017941 */ /* 0x000fea0003800000 */
.L_x_180:
        /* <DEDUP_REMOVED lines=10> */
.L_x_183:
[----:B------:R-:W-:Y:S05]  /*caf0*/  BSYNC B1 ;  /* 0x0000000000017941 */ /* 0x000fea0003800000 */
.L_x_182:
        /* <DEDUP_REMOVED lines=10> */
.L_x_185:
[----:B------:R-:W-:Y:S05]  /*cba0*/  BSYNC B1 ;  /* 0x0000000000017941 */ /* 0x000fea0003800000 */
.L_x_184:
        /* <DEDUP_REMOVED lines=10> */
.L_x_187:
[----:B------:R-:W-:Y:S05]  /*cc50*/  BSYNC B1 ;  /* 0x0000000000017941 */ /* 0x000fea0003800000 */
.L_x_186:
        /* <DEDUP_REMOVED lines=10> */
.L_x_189:
[----:B------:R-:W-:Y:S05]  /*cd00*/  BSYNC B1 ;  /* 0x0000000000017941 */ /* 0x000fea0003800000 */
.L_x_188:
        /* <DEDUP_REMOVED lines=10> */
.L_x_191:
[----:B------:R-:W-:Y:S05]  /*cdb0*/  BSYNC B1 ;  /* 0x0000000000017941 */ /* 0x000fea0003800000 */
.L_x_190:
        /* <DEDUP_REMOVED lines=10> */
.L_x_193:
[----:B------:R-:W-:Y:S05]  /*ce60*/  BSYNC B1 ;  /* 0x0000000000017941 */ /* 0x000fea0003800000 */
.L_x_192:
        /* <DEDUP_REMOVED lines=10> */
.L_x_195:
[----:B------:R-:W-:Y:S05]  /*cf10*/  BSYNC B1 ;  /* 0x0000000000017941 */ /* 0x000fea0003800000 */
.L_x_194:
        /* <DEDUP_REMOVED lines=10> */
.L_x_197:
[----:B------:R-:W-:Y:S05]  /*cfc0*/  BSYNC B1 ;  /* 0x0000000000017941 */ /* 0x000fea0003800000 */
.L_x_196:
        /* <DEDUP_REMOVED lines=10> */
.L_x_199:
[----:B------:R-:W-:Y:S05]  /*d070*/  BSYNC B1 ;  /* 0x0000000000017941 */ /* 0x000fea0003800000 */
.L_x_198:
        /* <DEDUP_REMOVED lines=10> */
.L_x_201:
[----:B------:R-:W-:Y:S05]  /*d120*/  BSYNC B1 ;  /* 0x0000000000017941 */ /* 0x000fea0003800000 */
.L_x_200:
        /* <DEDUP_REMOVED lines=10> */
.L_x_203:
[----:B------:R-:W-:Y:S05]  /*d1d0*/  BSYNC B1 ;  /* 0x0000000000017941 */ /* 0x000fea0003800000 */
.L_x_202:
        /* <DEDUP_REMOVED lines=10> */
.L_x_205:
[----:B------:R-:W-:Y:S05]  /*d280*/  BSYNC B1 ;  /* 0x0000000000017941 */ /* 0x000fea0003800000 */
.L_x_204:
        /* <DEDUP_REMOVED lines=10> */
.L_x_207:
[----:B------:R-:W-:Y:S05]  /*d330*/  BSYNC B1 ;  /* 0x0000000000017941 */ /* 0x000fea0003800000 */
.L_x_206:
        /* <DEDUP_REMOVED lines=10> */
.L_x_209:
[----:B------:R-:W-:Y:S05]  /*d3e0*/  BSYNC B1 ;  /* 0x0000000000017941 */ /* 0x000fea0003800000 */
.L_x_208:
        /* <DEDUP_REMOVED lines=10> */
.L_x_211:
[----:B------:R-:W-:Y:S05]  /*d490*/  BSYNC B1 ;  /* 0x0000000000017941 */ /* 0x000fea0003800000 */
.L_x_210:
        /* <DEDUP_REMOVED lines=10> */
.L_x_213:
[----:B------:R-:W-:Y:S05]  /*d540*/  BSYNC B1 ;  /* 0x0000000000017941 */ /* 0x000fea0003800000 */
.L_x_212:
        /* <DEDUP_REMOVED lines=10> */
.L_x_215:
[----:B------:R-:W-:Y:S05]  /*d5f0*/  BSYNC B1 ;  /* 0x0000000000017941 */ /* 0x000fea0003800000 */
.L_x_214:
        /* <DEDUP_REMOVED lines=10> */
.L_x_217:
[----:B------:R-:W-:Y:S05]  /*d6a0*/  BSYNC B1 ;  /* 0x0000000000017941 */ /* 0x000fea0003800000 */
.L_x_216:
        /* <DEDUP_REMOVED lines=10> */
.L_x_219:
[----:B------:R-:W-:Y:S05]  /*d750*/  BSYNC B1 ;  /* 0x0000000000017941 */ /* 0x000fea0003800000 */
.L_x_218:
        /* <DEDUP_REMOVED lines=10> */
.L_x_221:
[----:B------:R-:W-:Y:S05]  /*d800*/  BSYNC B1 ;  /* 0x0000000000017941 */ /* 0x000fea0003800000 */
.L_x_220:
        /* <DEDUP_REMOVED lines=10> */
.L_x_223:
[----:B------:R-:W-:Y:S05]  /*d8b0*/  BSYNC B1 ;  /* 0x0000000000017941 */ /* 0x000fea0003800000 */
.L_x_222:
        /* <DEDUP_REMOVED lines=10> */
.L_x_225:
[----:B------:R-:W-:Y:S05]  /*d960*/  BSYNC B1 ;  /* 0x0000000000017941 */ /* 0x000fea0003800000 */
.L_x_224:
        /* <DEDUP_REMOVED lines=10> */
.L_x_227:
[----:B------:R-:W-:Y:S05]  /*da10*/  BSYNC B1 ;  /* 0x0000000000017941 */ /* 0x000fea0003800000 */
.L_x_226:
        /* <DEDUP_REMOVED lines=10> */
.L_x_229:
[----:B------:R-:W-:Y:S05]  /*dac0*/  BSYNC B1 ;  /* 0x0000000000017941 */ /* 0x000fea0003800000 */
.L_x_228:
        /* <DEDUP_REMOVED lines=10> */
.L_x_231:
[----:B------:R-:W-:Y:S05]  /*db70*/  BSYNC B1 ;  /* 0x0000000000017941 */ /* 0x000fea0003800000 */
.L_x_230:
        /* <DEDUP_REMOVED lines=10> */
.L_x_233:
[----:B------:R-:W-:Y:S05]  /*dc20*/  BSYNC B1 ;  /* 0x0000000000017941 */ /* 0x000fea0003800000 */
.L_x_232:
        /* <DEDUP_REMOVED lines=10> */
.L_x_235:
[----:B------:R-:W-:Y:S05]  /*dcd0*/  BSYNC B1 ;  /* 0x0000000000017941 */ /* 0x000fea0003800000 */
.L_x_234:
        /* <DEDUP_REMOVED lines=10> */
.L_x_237:
[----:B------:R-:W-:Y:S05]  /*dd80*/  BSYNC B1 ;  /* 0x0000000000017941 */ /* 0x000fea0003800000 */
.L_x_236:
        /* <DEDUP_REMOVED lines=10> */
.L_x_239:
[----:B------:R-:W-:Y:S05]  /*de30*/  BSYNC B1 ;  /* 0x0000000000017941 */ /* 0x000fea0003800000 */
.L_x_238:
        /* <DEDUP_REMOVED lines=10> */
.L_x_241:
[----:B------:R-:W-:Y:S05]  /*dee0*/  BSYNC B1 ;  /* 0x0000000000017941 */ /* 0x000fea0003800000 */
.L_x_240:
        /* <DEDUP_REMOVED lines=10> */
.L_x_243:
[----:B------:R-:W-:Y:S05]  /*df90*/  BSYNC B1 ;  /* 0x0000000000017941 */ /* 0x000fea0003800000 */
.L_x_242:
        /* <DEDUP_REMOVED lines=10> */
.L_x_245:
[----:B------:R-:W-:Y:S05]  /*e040*/  BSYNC B1 ;  /* 0x0000000000017941 */ /* 0x000fea0003800000 */
.L_x_244:
        /* <DEDUP_REMOVED lines=10> */
.L_x_247:
[----:B------:R-:W-:Y:S05]  /*e0f0*/  BSYNC B1 ;  /* 0x0000000000017941 */ /* 0x000fea0003800000 */
.L_x_246:
        /* <DEDUP_REMOVED lines=10> */
.L_x_249:
[----:B------:R-:W-:Y:S05]  /*e1a0*/  BSYNC B1 ;  /* 0x0000000000017941 */ /* 0x000fea0003800000 */
.L_x_248:
        /* <DEDUP_REMOVED lines=10> */
.L_x_251:
[----:B------:R-:W-:Y:S05]  /*e250*/  BSYNC B1 ;  /* 0x0000000000017941 */ /* 0x000fea0003800000 */
.L_x_250:
        /* <DEDUP_REMOVED lines=10> */
.L_x_253:
[----:B------:R-:W-:Y:S05]  /*e300*/  BSYNC B1 ;  /* 0x0000000000017941 */ /* 0x000fea0003800000 */
.L_x_252:
        /* <DEDUP_REMOVED lines=10> */
.L_x_255:
[----:B------:R-:W-:Y:S05]  /*e3b0*/  BSYNC B1 ;  /* 0x0000000000017941 */ /* 0x000fea0003800000 */
.L_x_254:
        /* <DEDUP_REMOVED lines=10> */
.L_x_257:
[----:B------:R-:W-:Y:S05]  /*e460*/  BSYNC B1 ;  /* 0x0000000000017941 */ /* 0x000fea0003800000 */
.L_x_256:
        /* <DEDUP_REMOVED lines=10> */
.L_x_259:
[----:B------:R-:W-:Y:S05]  /*e510*/  BSYNC B1 ;  /* 0x0000000000017941 */ /* 0x000fea0003800000 */
.L_x_258:
        /* <DEDUP_REMOVED lines=10> */
.L_x_261:
[----:B------:R-:W-:Y:S05]  /*e5c0*/  BSYNC B1 ;  /* 0x0000000000017941 */ /* 0x000fea0003800000 */
.L_x_260:
        /* <DEDUP_REMOVED lines=10> */
.L_x_263:
[----:B------:R-:W-:Y:S05]  /*e670*/  BSYNC B1 ;  /* 0x0000000000017941 */ /* 0x000fea0003800000 */
.L_x_262:
        /* <DEDUP_REMOVED lines=10> */
.L_x_265:
[----:B------:R-:W-:Y:S05]  /*e720*/  BSYNC B1 ;  /* 0x0000000000017941 */ /* 0x000fea0003800000 */
.L_x_264:
        /* <DEDUP_REMOVED lines=10> */
.L_x_267:
[----:B------:R-:W-:Y:S05]  /*e7d0*/  BSYNC B1 ;  /* 0x0000000000017941 */ /* 0x000fea0003800000 */
.L_x_266:
        /* <DEDUP_REMOVED lines=10> */
.L_x_269:
[----:B------:R-:W-:Y:S05]  /*e880*/  BSYNC B1 ;  /* 0x0000000000017941 */ /* 0x000fea0003800000 */
.L_x_268:
        /* <DEDUP_REMOVED lines=10> */
.L_x_271:
[----:B------:R-:W-:Y:S05]  /*e930*/  BSYNC B1 ;  /* 0x0000000000017941 */ /* 0x000fea0003800000 */
.L_x_270:
        /* <DEDUP_REMOVED lines=10> */
.L_x_273:
[----:B------:R-:W-:Y:S05]  /*e9e0*/  BSYNC B1 ;  /* 0x0000000000017941 */ /* 0x000fea0003800000 */
.L_x_272:
        /* <DEDUP_REMOVED lines=10> */
.L_x_275:
[----:B------:R-:W-:Y:S05]  /*ea90*/  BSYNC B1 ;  /* 0x0000000000017941 */ /* 0x000fea0003800000 */
.L_x_274:
        /* <DEDUP_REMOVED lines=10> */
.L_x_277:
[----:B------:R-:W-:Y:S05]  /*eb40*/  BSYNC B1 ;  /* 0x0000000000017941 */ /* 0x000fea0003800000 */
.L_x_276:
        /* <DEDUP_REMOVED lines=10> */
.L_x_279:
[----:B------:R-:W-:Y:S05]  /*ebf0*/  BSYNC B1 ;  /* 0x0000000000017941 */ /* 0x000fea0003800000 */
.L_x_278:
        /* <DEDUP_REMOVED lines=10> */
.L_x_281:
[----:B------:R-:W-:Y:S05]  /*eca0*/  BSYNC B1 ;  /* 0x0000000000017941 */ /* 0x000fea0003800000 */
.L_x_280:
        /* <DEDUP_REMOVED lines=10> */
.L_x_283:
[----:B------:R-:W-:Y:S05]  /*ed50*/  BSYNC B1 ;  /* 0x0000000000017941 */ /* 0x000fea0003800000 */
.L_x_282:
[----:B0-234-:R-:W2:Y:S01]  /*ed60*/  LDL.LU R10, [R1+0x1f4] ;  /* 0x0001f400010a7983 */ /* 0x01dea20000300800 */
[----:B-----5:R-:W-:Y:S01]  /*ed70*/  SHF.L.U32 R11, R23, 0x10, RZ ;  /* 0x00000010170b7819 */ /* 0x020fe200000006ff */
        /* <DEDUP_REMOVED lines=8> */
.L_x_285:
[----:B------:R-:W-:Y:S05]  /*ee00*/  BSYNC B1 ;  /* 0x0000000000017941 */ /* 0x000fea0003800000 */
.L_x_284:
[----:B------:R-:W3:Y:S01]  /*ee10*/  LDL.LU R10, [R1+0x1f8] ;  /* 0x0001f800010a7983 */ /* 0x000ee20000300800 */
[----:B0----5:R-:W-:Y:S01]  /*ee20*/  IMAD.U32 R11, R23, 0x10000, RZ ;  /* 0x00010000170b7824 */ /* 0x021fe200078e00ff */
[----:B------:R-:W-:Y:S01]  /*ee30*/  ISETP.GT.AND P1, PT, R0, 0xf9, P0 ;  /* 0x000000f90000780c */ /* 0x000fe20000724270 */
[----:B------:R-:W-:Y:S01]  /*ee40*/  BSSY B1, `(.L_x_286) ;  /* 0x000000a000017945 */ /* 0x000fe20003800000 */
[----:B------:R-:W-:Y:S01]  /*ee50*/  IADD3 R169, P0, R3, 0x80, RZ ;  /* 0x0000008003a97810 */ /* 0x000fe20007f1e0ff */
[----:B------:R-:W-:-:S04]  /*ee60*/  FMUL R11, R11, R16 ;  /* 0x000000100b0b7220 */ /* 0x000fc80000400000 */
[----:B---3--:R-:W-:-:S05]  /*ee70*/  FFMA R11, R10, R2, R11 ;  /* 0x000000020a0b7223 */ /* 0x008fca000000000b */
[----:B------:R-:W-:-:S04]  /*ee80*/  F2FP.BF16.F32.PACK_AB R11, RZ, R11 ;  /* 0x0000000bff0b723e */ /* 0x000fc800000010ff */
[----:B------:R-:W-:Y:S01]  /*ee90*/  PRMT R3, R11, 0x7610, R3 ;  /* 0x000076100b037816 */ /* 0x000fe20000000003 */
[----:B------:R-:W-:-:S04]  /*eea0*/  IMAD.X R11, RZ, RZ, UR7, P0 ;  /* 0x00000007ff0b7e24 */ /* 0x000fc800080e06ff */
[----:B------:R0:W-:Y:S01]  /*eeb0*/  @P2 STG.E.U16 desc[UR36][R6.64+0x1f0], R3 ;  /* 0x0001f00306002986 */ /* 0x0001e2000c101524 */
[----:B------:R-:W-:Y:S05]  /*eec0*/  @!P1 BRA `(.L_x_287) ;  /* 0x0000000000049947 */ /* 0x000fea0003800000 */
[----:B------:R3:W5:Y:S02]  /*eed0*/  LDG.E.LTC128B.U16 R23, desc[UR36][R8.64+0x1f2] ;  /* 0x0001f22408177981 */ /* 0x000764000c1e1520 */
.L_x_287:
[----:B------:R-:W-:Y:S05]  /*eee0*/  BSYNC B1 ;  /* 0x0000000000017941 */ /* 0x000fea0003800000 */
.L_x_286:
[----:B------:R-:W4:Y:S01]  /*eef0*/  LDL.LU R10, [R1+0x1fc] ;  /* 0x0001fc00010a7983 */ /* 0x000f220000300800 */
[----:B0----5:R-:W-:Y:S01]  /*ef00*/  IMAD.U32 R3, R23, 0x10000, RZ ;  /* 0x0001000017037824 */ /* 0x021fe200078e00ff */
[----:B------:R-:W-:Y:S01]  /*ef10*/  ISETP.GT.AND P0, PT, R153, 0x80, PT ;  /* 0x000000809900780c */ /* 0x000fe20003f04270 */
[----:B--23--:R-:W-:Y:S02]  /*ef20*/  IMAD R8, R11, R14, RZ ;  /* 0x0000000e0b087224 */ /* 0x00cfe400078e02ff */
[----:B------:R-:W-:Y:S01]  /*ef30*/  FMUL R3, R3, R16 ;  /* 0x0000001003037220 */ /* 0x000fe20000400000 */
[----:B------:R-:W-:Y:S01]  /*ef40*/  ISETP.GT.AND P4, PT, R0, RZ, P0 ;  /* 0x000000ff0000720c */ /* 0x000fe20000784270 */
[C---:B------:R-:W-:Y:S02]  /*ef50*/  IMAD R167, R169.reuse, R15, R8 ;  /* 0x0000000fa9a77224 */ /* 0x040fe400078e0208 */
[----:B------:R-:W-:-:S05]  /*ef60*/  IMAD.WIDE.U32 R8, R169, R14, R20 ;  /* 0x0000000ea9087225 */ /* 0x000fca00078e0014 */
[----:B------:R-:W-:Y:S01]  /*ef70*/  IADD3 R9, R9, R167, RZ ;  /* 0x000000a709097210 */ /* 0x000fe20007ffe0ff */
[----:B----4-:R-:W-:Y:S01]  /*ef80*/  FFMA R3, R10, R2, R3 ;  /* 0x000000020a037223 */ /* 0x010fe20000000003 */
[----:B------:R-:W-:-:S04]  /*ef90*/  LEA R10, P2, R8, R12, 0x1 ;  /* 0x0000000c080a7211 */ /* 0x000fc800078408ff */
[----:B------:R-:W-:Y:S02]  /*efa0*/  F2FP.BF16.F32.PACK_AB R3, RZ, R3 ;  /* 0x00000003ff03723e */ /* 0x000fe400000010ff */
[--C-:B------:R-:W-:Y:S02]  /*efb0*/  LEA.HI.X R11, R8, R13, R9.reuse, 0x1, P2 ;  /* 0x0000000d080b7211 */ /* 0x100fe400010f0c09 */
[----:B------:R-:W-:-:S05]  /*efc0*/  PRMT R9, R3, 0x7610, R9 ;  /* 0x0000761003097816 */ /* 0x000fca0000000009 */
[----:B------:R0:W-:Y:S04]  /*efd0*/  @P1 STG.E.U16 desc[UR36][R6.64+0x1f2], R9 ;  /* 0x0001f20906001986 */ /* 0x0001e8000c101524 */
[----:B------:R-:W2:Y:S01]  /*efe0*/  @P4 LDG.E.LTC128B.U16 R23, desc[UR36][R10.64] ;  /* 0x000000240a174981 */ /* 0x000ea2000c1e1520 */
[----:B-1----:R-:W-:Y:S01]  /*eff0*/  IMAD.U32 R161, RZ, RZ, UR8 ;  /* 0x00000008ffa17e24 */ /* 0x002fe2000f8e00ff */
[----:B------:R-:W-:Y:S01]  /*f000*/  MOV R165, UR8 ;  /* 0x0000000800a57c02 */ /* 0x000fe20008000f00 */
[----:B------:R-:W-:Y:S01]  /*f010*/  IMAD.U32 R164, RZ, RZ, UR9 ;  /* 0x00000009ffa47e24 */ /* 0x000fe2000f8e00ff */
[----:B------:R-:W-:Y:S01]  /*f020*/  ISETP.GT.AND P2, PT, R0, 0x1, P0 ;  /* 0x000000010000780c */ /* 0x000fe20000744270 */
[----:B------:R-:W-:Y:S01]  /*f030*/  IMAD.SHL.U32 R161, R161, 0x100, RZ ;  /* 0x00000100a1a17824 */ /* 0x000fe200078e00ff */
[----:B------:R-:W-:Y:S01]  /*f040*/  BSSY B1, `(.L_x_288) ;  /* 0x0000011000017945 */ /* 0x000fe20003800000 */
[----:B0-----:R-:W-:Y:S01]  /*f050*/  IMAD.WIDE.U32 R8, R169, R14, R18 ;  /* 0x0000000ea9087225 */ /* 0x001fe200078e0012 */
[----:B------:R-:W-:-:S03]  /*f060*/  SHF.L.U64.HI R165, R165, 0x8, R164 ;  /* 0x00000008a5a57819 */ /* 0x000fc600000102a4 */
[----:B------:R-:W-:Y:S02]  /*f070*/  IMAD.IADD R9, R167, 0x1, R9 ;  /* 0x00000001a7097824 */ /* 0x000fe400078e0209 */
[----:B------:R-:W-:Y:S01]  /*f080*/  IMAD.WIDE.U32 R162, R22, UR43, R8 ;  /* 0x0000002b16a27c25 */ /* 0x000fe2000f8e0008 */
[----:B------:R-:W-:-:S03]  /*f090*/  IADD3 R8, P1, R161, R4, RZ ;  /* 0x00000004a1087210 */ /* 0x000fc60007f3e0ff */
[----:B------:R-:W-:Y:S01]  /*f0a0*/  IMAD.IADD R7, R159, 0x1, R163 ;  /* 0x000000019f077824 */ /* 0x000fe200078e02a3 */
[----:B------:R-:W-:Y:S02]  /*f0b0*/  IADD3.X R9, R165, R5, RZ, P1, !PT ;  /* 0x00000005a5097210 */ /* 0x000fe40000ffe4ff */
[----:B------:R-:W-:-:S04]  /*f0c0*/  LEA R6, P3, R162, R12, 0x1 ;  /* 0x0000000ca2067211 */ /* 0x000fc800078608ff */
[----:B------:R-:W-:Y:S01]  /*f0d0*/  LEA.HI.X R7, R162, R13, R7, 0x1, P3 ;  /* 0x0000000da2077211 */ /* 0x000fe200018f0c07 */
[----:B--2---:R-:W-:-:S04]  /*f0e0*/  IMAD.U32 R3, R23, 0x10000, RZ ;  /* 0x0001000017037824 */ /* 0x004fc800078e00ff */
[----:B------:R-:W-:-:S04]  /*f0f0*/  FMUL R3, R3, R16 ;  /* 0x0000001003037220 */ /* 0x000fc80000400000 */
[----:B------:R-:W-:-:S05]  /*f100*/  FFMA R3, R24, R2, R3 ;  /* 0x0000000218037223 */ /* 0x000fca0000000003 */
[----:B------:R-:W-:-:S05]  /*f110*/  F2FP.BF16.F32.PACK_AB R3, RZ, R3 ;  /* 0x00000003ff03723e */ /* 0x000fca00000010ff */
[----:B------:R0:W-:Y:S01]  /*f120*/  @P4 STG.E.U16 desc[UR36][R8.64], R3 ;  /* 0x0000000308004986 */ /* 0x0001e2000c101524 */
[----:B------:R-:W-:Y:S05]  /*f130*/  @!P2 BRA `(.L_x_289) ;  /* 0x000000000004a947 */ /* 0x000fea0003800000 */
[----:B------:R1:W5:Y:S02]  /*f140*/  LDG.E.LTC128B.U16 R23, desc[UR36][R6.64+0x2] ;  /* 0x0000022406177981 */ /* 0x000364000c1e1520 */
.L_x_289:
[----:B------:R-:W-:Y:S05]  /*f150*/  BSYNC B1 ;  /* 0x0000000000017941 */ /* 0x000fea0003800000 */
.L_x_288:
[----:B0----5:R-:W-:Y:S01]  /*f160*/  IMAD.U32 R3, R23, 0x10000, RZ ;  /* 0x0001000017037824 */ /* 0x021fe200078e00ff */
[----:B------:R-:W-:Y:S01]  /*f170*/  ISETP.GT.AND P1, PT, R153, 0x88, PT ;  /* 0x000000889900780c */ /* 0x000fe20003f24270 */
[----:B------:R-:W-:Y:S01]  /*f180*/  IMAD.WIDE.U32 R14, R169, R14, R156 ;  /* 0x0000000ea90e7225 */ /* 0x000fe200078e009c */
[----:B------:R-:W-:Y:S03]  /*f190*/  BSSY B1, `(.L_x_290) ;  /* 0x0000010000017945 */ /* 0x000fe60003800000 */
[----:B------:R-:W-:Y:S01]  /*f1a0*/  FMUL R10, R3, R16 ;  /* 0x00000010030a7220 */ /* 0x000fe20000400000 */
[----:B------:R-:W-:Y:S01]  /*f1b0*/  ISETP.GT.AND P3, PT, R0, RZ, P1 ;  /* 0x000000ff0000720c */ /* 0x000fe20000f64270 */
[----:B------:R-:W-:Y:S01]  /*f1c0*/  IMAD.IADD R167, R167, 0x1, R15 ;  /* 0x00000001a7a77824 */ /* 0x000fe200078e020f */
[----:B------:R-:W-:Y:S01]  /*f1d0*/  IADD3 R154, P4, R154, R14, RZ ;  /* 0x0000000e9a9a7210 */ /* 0x000fe20007f9e0ff */
[----:B------:R-:W-:Y:S01]  /*f1e0*/  FFMA R10, R25, R2, R10 ;  /* 0x00000002190a7223 */ /* 0x000fe2000000000a */
[----:B------:R-:W-:-:S03]  /*f1f0*/  IADD3 R14, P5, R18, R14, RZ ;  /* 0x0000000e120e7210 */ /* 0x000fc60007fbe0ff */
[--C-:B------:R-:W-:Y:S01]  /*f200*/  IMAD.X R20, R167, 0x1, R21.reuse, P4 ;  /* 0x00000001a7147824 */ /* 0x100fe200020e0615 */
[----:B------:R-:W-:Y:S02]  /*f210*/  F2FP.BF16.F32.PACK_AB R3, RZ, R10 ;  /* 0x0000000aff03723e */ /* 0x000fe400000010ff */
[C---:B------:R-:W-:Y:S02]  /*f220*/  LEA R10, P4, R154.reuse, R12, 0x1 ;  /* 0x0000000c9a0a7211 */ /* 0x040fe400078808ff */
[----:B------:R-:W-:Y:S02]  /*f230*/  PRMT R21, R3, 0x7610, R21 ;  /* 0x0000761003157816 */ /* 0x000fe40000000015 */
[----:B------:R-:W-:Y:S02]  /*f240*/  LEA.HI.X R11, R154, R13, R20, 0x1, P4 ;  /* 0x0000000d9a0b7211 */ /* 0x000fe400020f0c14 */
[----:B------:R-:W-:Y:S01]  /*f250*/  PRMT R3, R23, 0x7610, R3 ;  /* 0x0000761017037816 */ /* 0x000fe20000000003 */
[----:B------:R0:W-:Y:S01]  /*f260*/  @P2 STG.E.U16 desc[UR36][R8.64+0x2], R21 ;  /* 0x0000021508002986 */ /* 0x0001e2000c101524 */
[----:B------:R-:W-:Y:S05]  /*f270*/  @!P3 BRA `(.L_x_291) ;  /* 0x000000000004b947 */ /* 0x000fea0003800000 */
[----:B------:R2:W5:Y:S02]  /*f280*/  LDG.E.LTC128B.U16 R3, desc[UR36][R10.64] ;  /* 0x000000240a037981 */ /* 0x000564000c1e1520 */
.L_x_291:
[----:B------:R-:W-:Y:S05]  /*f290*/  BSYNC B1 ;  /* 0x0000000000017941 */ /* 0x000fea0003800000 */
.L_x_290:
[----:B--2--5:R-:W-:Y:S01]  /*f2a0*/  SHF.L.U32 R11, R3, 0x10, RZ ;  /* 0x00000010030b7819 */ /* 0x024fe200000006ff */
[----:B------:R-:W-:Y:S01]  /*f2b0*/  IMAD.X R15, R19, 0x1, R167, P5 ;  /* 0x00000001130f7824 */ /* 0x000fe200028e06a7 */
[----:B------:R-:W-:Y:S01]  /*f2c0*/  IADD3 R10, P2, R8, R160, RZ ;  /* 0x000000a0080a7210 */ /* 0x000fe20007f5e0ff */
[----:B------:R-:W-:Y:S01]  /*f2d0*/  BSSY B1, `(.L_x_292) ;  /* 0x000000d000017945 */ /* 0x000fe20003800000 */
[----:B------:R-:W-:Y:S01]  /*f2e0*/  ISETP.GT.AND P5, PT, R0, 0x1, P1 ;  /* 0x000000010000780c */ /* 0x000fe20000fa4270 */
[----:B------:R-:W-:Y:S01]  /*f2f0*/  FMUL R11, R11, R16 ;  /* 0x000000100b0b7220 */ /* 0x000fe20000400000 */
[----:B------:R-:W-:-:S04]  /*f300*/  IMAD.WIDE.U32 R22, R22, UR43, R14 ;  /* 0x0000002b16167c25 */ /* 0x000fc8000f8e000e */
[----:B------:R-:W-:Y:S01]  /*f310*/  FFMA R11, R26, R2, R11 ;  /* 0x000000021a0b7223 */ /* 0x000fe2000000000b */
[----:B------:R-:W-:Y:S01]  /*f320*/  IMAD.IADD R159, R159, 0x1, R23 ;  /* 0x000000019f9f7824 */ /* 0x000fe200078e0217 */
[----:B------:R-:W-:-:S03]  /*f330*/  LEA R12, P4, R22, R12, 0x1 ;  /* 0x0000000c160c7211 */ /* 0x000fc600078808ff */
[----:B------:R-:W-:Y:S01]  /*f340*/  F2FP.BF16.F32.PACK_AB R14, RZ, R11 ;  /* 0x0000000bff0e723e */ /* 0x000fe200000010ff */
[----:B------:R-:W-:Y:S01]  /*f350*/  IMAD.X R11, R9, 0x1, R158, P2 ;  /* 0x00000001090b7824 */ /* 0x000fe200010e069e */
[----:B------:R-:W-:-:S04]  /*f360*/  LEA.HI.X R13, R22, R13, R159, 0x1, P4 ;  /* 0x0000000d160d7211 */ /* 0x000fc800020f0c9f */
[----:B------:R2:W-:Y:S01]  /*f370*/  @P3 STG.E.U16 desc[UR36][R10.64], R14 ;  /* 0x0000000e0a003986 */ /* 0x0005e2000c101524 */
[----:B------:R-:W-:Y:S05]  /*f380*/  @!P5 BRA `(.L_x_293) ;  /* 0x000000000004d947 */ /* 0x000fea0003800000 */
[----:B------:R3:W5:Y:S02]  /*f390*/  LDG.E.LTC128B.U16 R3, desc[UR36][R12.64+0x2] ;  /* 0x000002240c037981 */ /* 0x000764000c1e1520 */
.L_x_293:
[----:B------:R-:W-:Y:S05]  /*f3a0*/  BSYNC B1 ;  /* 0x0000000000017941 */ /* 0x000fea0003800000 */
.L_x_292:
[----:B-----5:R-:W-:Y:S01]  /*f3b0*/  SHF.L.U32 R15, R3, 0x10, RZ ;  /* 0x00000010030f7819 */ /* 0x020fe200000006ff */
[----:B------:R-:W-:Y:S01]  /*f3c0*/  BSSY B1, `(.L_x_294) ;  /* 0x0000008000017945 */ /* 0x000fe20003800000 */
[----:B------:R-:W-:-:S03]  /*f3d0*/  ISETP.GT.AND P2, PT, R0, 0x8, P0 ;  /* 0x000000080000780c */ /* 0x000fc60000744270 */
[----:B--2---:R-:W-:-:S04]  /*f3e0*/  FMUL R14, R15, R16 ;  /* 0x000000100f0e7220 */ /* 0x004fc80000400000 */
[----:B------:R-:W-:-:S05]  /*f3f0*/  FFMA R14, R27, R2, R14 ;  /* 0x000000021b0e7223 */ /* 0x000fca000000000e */
[----:B------:R-:W-:-:S05]  /*f400*/  F2FP.BF16.F32.PACK_AB R14, RZ, R14 ;  /* 0x0000000eff0e723e */ /* 0x000fca00000010ff */
[----:B------:R2:W-:Y:S01]  /*f410*/  @P5 STG.E.U16 desc[UR36][R10.64+0x2], R14 ;  /* 0x0000020e0a005986 */ /* 0x0005e2000c101524 */
[----:B------:R-:W-:Y:S05]  /*f420*/  @!P2 BRA `(.L_x_295) ;  /* 0x000000000004a947 */ /* 0x000fea0003800000 */
[----:B------:R4:W5:Y:S02]  /*f430*/  LDG.E.LTC128B.U16 R3, desc[UR36][R6.64+0x10] ;  /* 0x0000102406037981 */ /* 0x000964000c1e1520 */
.L_x_295:
[----:B------:R-:W-:Y:S05]  /*f440*/  BSYNC B1 ;  /* 0x0000000000017941 */ /* 0x000fea0003800000 */
.L_x_294:
[----:B--2--5:R-:W-:Y:S01]  /*f450*/  IMAD.U32 R11, R3, 0x10000, RZ ;  /* 0x00010000030b7824 */ /* 0x024fe200078e00ff */
[----:B------:R-:W-:Y:S01]  /*f460*/  ISETP.GT.AND P3, PT, R0, 0x9, P0 ;  /* 0x000000090000780c */ /* 0x000fe20000764270 */
[----:B------:R-:W-:Y:S02]  /*f470*/  BSSY B1, `(.L_x_296) ;  /* 0x0000007000017945 */ /* 0x000fe40003800000 */
[----:B------:R-:W-:-:S04]  /*f480*/  FMUL R11, R11, R16 ;  /* 0x000000100b0b7220 */ /* 0x000fc80000400000 */
[----:B------:R-:W-:-:S05]  /*f490*/  FFMA R11, R28, R2, R11 ;  /* 0x000000021c0b7223 */ /* 0x000fca000000000b */
[----:B------:R-:W-:-:S05]  /*f4a0*/  F2FP.BF16.F32.PACK_AB R11, RZ, R11 ;  /* 0x0000000bff0b723e */ /* 0x000fca00000010ff */
[----:B------:R2:W-:Y:S01]  /*f4b0*/  @P2 STG.E.U16 desc[UR36][R8.64+0x10], R11 ;  /* 0x0000100b08002986 */ /* 0x0005e2000c101524 */
[----:B------:R-:W-:Y:S05]  /*f4c0*/  @!P3 BRA `(.L_x_297) ;  /* 0x000000000004b947 */ /* 0x000fea0003800000 */
[----:B------:R0:W5:Y:S02]  /*f4d0*/  LDG.E.LTC128B.U16 R3, desc[UR36][R6.64+0x12] ;  /* 0x0000122406037981 */ /* 0x000164000c1e1520 */
.L_x_297:
[----:B------:R-:W-:Y:S05]  /*f4e0*/  BSYNC B1 ;  /* 0x0000000000017941 */ /* 0x000fea0003800000 */
.L_x_296:
        /* <DEDUP_REMOVED lines=9> */
.L_x_299:
[----:B------:R-:W-:Y:S05]  /*f580*/  BSYNC B1 ;  /* 0x0000000000017941 */ /* 0x000fea0003800000 */
.L_x_298:
[----:B-----5:R-:W-:Y:S01]  /*f590*/  IMAD.U32 R11, R3, 0x10000, RZ ;  /* 0x00010000030b7824 */ /* 0x020fe200078e00ff */
[----:B--2---:R-:W-:Y:S01]  /*f5a0*/  IADD3 R10, P3, R160, R8, RZ ;  /* 0x00000008a00a7210 */ /* 0x004fe20007f7e0ff */
[----:B------:R-:W-:Y:S01]  /*f5b0*/  BSSY B1, `(.L_x_300) ;  /* 0x0000009000017945 */ /* 0x000fe20003800000 */
[----:B------:R-:W-:Y:S01]  /*f5c0*/  ISETP.GT.AND P2, PT, R0, 0x9, P1 ;  /* 0x000000090000780c */ /* 0x000fe20000f44270 */
[----:B------:R-:W-:-:S04]  /*f5d0*/  FMUL R11, R11, R16 ;  /* 0x000000100b0b7220 */ /* 0x000fc80000400000 */
[----:B------:R-:W-:-:S05]  /*f5e0*/  FFMA R11, R30, R2, R11 ;  /* 0x000000021e0b7223 */ /* 0x000fca000000000b */
[----:B------:R-:W-:Y:S02]  /*f5f0*/  F2FP.BF16.F32.PACK_AB R14, RZ, R11 ;  /* 0x0000000bff0e723e */ /* 0x000fe400000010ff */
[----:B------:R-:W-:-:S05]  /*f600*/  IADD3.X R11, R158, R9, RZ, P3, !PT ;  /* 0x000000099e0b7210 */ /* 0x000fca0001ffe4ff */
[----:B------:R2:W-:Y:S01]  /*f610*/  @P4 STG.E.U16 desc[UR36][R10.64+0x10], R14 ;  /* 0x0000100e0a004986 */ /* 0x0005e2000c101524 */
[----:B------:R-:W-:Y:S05]  /*f620*/  @!P2 BRA `(.L_x_301) ;  /* 0x000000000004a947 */ /* 0x000fea0003800000 */
[----:B------:R0:W5:Y:S02]  /*f630*/  LDG.E.LTC128B.U16 R3, desc[UR36][R12.64+0x12] ;  /* 0x000012240c037981 */ /* 0x000164000c1e1520 */
.L_x_301:
[----:B------:R-:W-:Y:S05]  /*f640*/  BSYNC B1 ;  /* 0x0000000000017941 */ /* 0x000fea0003800000 */
.L_x_300:
[----:B--2--5:R-:W-:Y:S01]  /*f650*/  IMAD.U32 R11, R3, 0x10000, RZ ;  /* 0x00010000030b7824 */ /* 0x024fe200078e00ff */
[----:B------:R-:W-:Y:S01]  /*f660*/  IADD3 R160, P3, P4, R160, R4, R161 ;  /* 0x00000004a0a07210 */ /* 0x000fe20007c7e0a1 */
[----:B------:R-:W-:Y:S01]  /*f670*/  BSSY B1, `(.L_x_302) ;  /* 0x0000009000017945 */ /* 0x000fe20003800000 */
[----:B------:R-:W-:Y:S01]  /*f680*/  ISETP.GT.AND P5, PT, R0, 0x10, P0 ;  /* 0x000000100000780c */ /* 0x000fe200007a4270 */
[----:B------:R-:W-:Y:S01]  /*f690*/  FMUL R10, R11, R16 ;  /* 0x000000100b0a7220 */ /* 0x000fe20000400000 */
[----:B------:R-:W-:-:S03]  /*f6a0*/  IADD3.X R161, R158, R5, R165, P3, P4 ;  /* 0x000000059ea17210 */ /* 0x000fc60001fe84a5 */
[----:B------:R-:W-:-:S05]  /*f6b0*/  FFMA R10, R31, R2, R10 ;  /* 0x000000021f0a7223 */ /* 0x000fca000000000a */
[----:B------:R-:W-:-:S05]  /*f6c0*/  F2FP.BF16.F32.PACK_AB R10, RZ, R10 ;  /* 0x0000000aff0a723e */ /* 0x000fca00000010ff */
[----:B------:R2:W-:Y:S01]  /*f6d0*/  @P2 STG.E.U16 desc[UR36][R160.64+0x12], R10 ;  /* 0x0000120aa0002986 */ /* 0x0005e2000c101524 */
[----:B------:R-:W-:Y:S05]  /*f6e0*/  @!P5 BRA `(.L_x_303) ;  /* 0x000000000004d947 */ /* 0x000fea0003800000 */
[----:B------:R0:W5:Y:S02]  /*f6f0*/  LDG.E.LTC128B.U16 R3, desc[UR36][R6.64+0x20] ;  /* 0x0000202406037981 */ /* 0x000164000c1e1520 */
.L_x_303:
[----:B------:R-:W-:Y:S05]  /*f700*/  BSYNC B1 ;  /* 0x0000000000017941 */ /* 0x000fea0003800000 */
.L_x_302:
[----:B-----5:R-:W-:Y:S01]  /*f710*/  IMAD.U32 R5, R3, 0x10000, RZ ;  /* 0x0001000003057824 */ /* 0x020fe200078e00ff */
        /* <DEDUP_REMOVED lines=8> */
.L_x_305:
[----:B------:R-:W-:Y:S05]  /*f7a0*/  BSYNC B1 ;  /* 0x0000000000017941 */ /* 0x000fea0003800000 */
.L_x_304:
[----:B0----5:R-:W-:Y:S01]  /*f7b0*/  IMAD.U32 R5, R3, 0x10000, RZ ;  /* 0x0001000003057824 */ /* 0x021fe200078e00ff */
        /* <DEDUP_REMOVED lines=8> */
.L_x_307:
[----:B------:R-:W-:Y:S05]  /*f840*/  BSYNC B1 ;  /* 0x0000000000017941 */ /* 0x000fea0003800000 */
.L_x_306:
[----:B-----5:R-:W-:Y:S01]  /*f850*/  SHF.L.U32 R5, R3, 0x10, RZ ;  /* 0x0000001003057819 */ /* 0x020fe200000006ff */
[----:B0-----:R-:W-:Y:S01]  /*f860*/  @P3 IMAD.MOV.U32 R4, RZ, RZ, R160 ;  /* 0x000000ffff043224 */ /* 0x001fe200078e00a0 */
[----:B------:R-:W-:Y:S01]  /*f870*/  ISETP.GT.AND P2, PT, R0, 0x11, P1 ;  /* 0x000000110000780c */ /* 0x000fe20000f44270 */
[----:B------:R-:W-:Y:S02]  /*f880*/  BSSY B1, `(.L_x_308) ;  /* 0x0000009000017945 */ /* 0x000fe40003800000 */
[----:B------:R-:W-:-:S04]  /*f890*/  FMUL R5, R5, R16 ;  /* 0x0000001005057220 */ /* 0x000fc80000400000 */
[----:B------:R-:W-:-:S05]  /*f8a0*/  FFMA R5, R34, R2, R5 ;  /* 0x0000000222057223 */ /* 0x000fca0000000005 */
[----:B------:R-:W-:-:S04]  /*f8b0*/  F2FP.BF16.F32.PACK_AB R5, RZ, R5 ;  /* 0x00000005ff05723e */ /* 0x000fc800000010ff */
[----:B--2---:R-:W-:Y:S01]  /*f8c0*/  PRMT R10, R5, 0x7610, R10 ;  /* 0x00007610050a7816 */ /* 0x004fe2000000000a */
[----:B------:R-:W-:-:S05]  /*f8d0*/  @P3 IMAD.MOV.U32 R5, RZ, RZ, R161 ;  /* 0x000000ffff053224 */ /* 0x000fca00078e00a1 */
[----:B------:R0:W-:Y:S01]  /*f8e0*/  @P3 STG.E.U16 desc[UR36][R4.64+0x20], R10 ;  /* 0x0000200a04003986 */ /* 0x0001e2000c101524 */
[----:B------:R-:W-:Y:S05]  /*f8f0*/  @!P2 BRA `(.L_x_309) ;  /* 0x000000000004a947 */ /* 0x000fea0003800000 */
[----:B------:R2:W5:Y:S02]  /*f900*/  LDG.E.LTC128B.U16 R3, desc[UR36][R12.64+0x22] ;  /* 0x000022240c037981 */ /* 0x000564000c1e1520 */
.L_x_309:
[----:B------:R-:W-:Y:S05]  /*f910*/  BSYNC B1 ;  /* 0x0000000000017941 */ /* 0x000fea0003800000 */
.L_x_308:
[----:B0----5:R-:W-:Y:S01]  /*f920*/  IMAD.U32 R5, R3, 0x10000, RZ ;  /* 0x0001000003057824 */ /* 0x021fe200078e00ff */
[----:B------:R-:W-:Y:S01]  /*f930*/  ISETP.GT.AND P3, PT, R0, 0x18, P0 ;  /* 0x000000180000780c */ /* 0x000fe20000764270 */
[----:B------:R-:W-:Y:S02]  /*f940*/  BSSY B1, `(.L_x_310) ;  /* 0x000000a000017945 */ /* 0x000fe40003800000 */
[----:B------:R-:W-:Y:S01]  /*f950*/  FMUL R4, R5, R16 ;  /* 0x0000001005047220 */ /* 0x000fe20000400000 */
[----:B------:R-:W-:-:S03]  /*f960*/  @P2 IMAD.MOV.U32 R5, RZ, RZ, R161 ;  /* 0x000000ffff052224 */ /* 0x000fc600078e00a1 */
[----:B------:R-:W-:-:S05]  /*f970*/  FFMA R4, R35, R2, R4 ;  /* 0x0000000223047223 */ /* 0x000fca0000000004 */
[----:B------:R-:W-:-:S04]  /*f980*/  F2FP.BF16.F32.PACK_AB R4, RZ, R4 ;  /* 0x00000004ff04723e */ /* 0x000fc800000010ff */
[----:B------:R-:W-:Y:S02]  /*f990*/  PRMT R10, R4, 0x7610, R10 ;  /* 0x00007610040a7816 */ /* 0x000fe4000000000a */
[----:B------:R-:W-:-:S05]  /*f9a0*/  @P2 MOV R4, R160 ;  /* 0x000000a000042202 */ /* 0x000fca0000000f00 */
[----:B------:R0:W-:Y:S01]  /*f9b0*/  @P2 STG.E.U16 desc[UR36][R4.64+0x22], R10 ;  /* 0x0000220a04002986 */ /* 0x0001e2000c101524 */
[----:B------:R-:W-:Y:S05]  /*f9c0*/  @!P3 BRA `(.L_x_311) ;  /* 0x000000000004b947 */ /* 0x000fea0003800000 */
[----:B------:R0:W5:Y:S02]  /*f9d0*/  LDG.E.LTC128B.U16 R3, desc[UR36][R6.64+0x30] ;  /* 0x0000302406037981 */ /* 0x000164000c1e1520 */
.L_x_311:
[----:B------:R-:W-:Y:S05]  /*f9e0*/  BSYNC B1 ;  /* 0x0000000000017941 */ /* 0x000fea0003800000 */
.L_x_310:
        /* <DEDUP_REMOVED lines=9> */
.L_x_313:
[----:B------:R-:W-:Y:S05]  /*fa80*/  BSYNC B1 ;  /* 0x0000000000017941 */ /* 0x000fea0003800000 */
.L_x_312:
        /* <DEDUP_REMOVED lines=9> */
.L_x_315:
[----:B------:R-:W-:Y:S05]  /*fb20*/  BSYNC B1 ;  /* 0x0000000000017941 */ /* 0x000fea0003800000 */
.L_x_314:
[----:B-----5:R-:W-:Y:S01]  /*fb30*/  SHF.L.U32 R5, R3, 0x10, RZ ;  /* 0x0000001003057819 */ /* 0x020fe200000006ff */
[----:B0-----:R-:W-:Y:S01]  /*fb40*/  @P3 IMAD.MOV.U32 R4, RZ, RZ, R160 ;  /* 0x000000ffff043224 */ /* 0x001fe200078e00a0 */
[----:B------:R-:W-:Y:S01]  /*fb50*/  ISETP.GT.AND P2, PT, R0, 0x19, P1 ;  /* 0x000000190000780c */ /* 0x000fe20000f44270 */
[----:B------:R-:W-:Y:S02]  /*fb60*/  BSSY B1, `(.L_x_316) ;  /* 0x0000009000017945 */ /* 0x000fe40003800000 */
[----:B------:R-:W-:-:S04]  /*fb70*/  FMUL R5, R5, R16 ;  /* 0x0000001005057220 */ /* 0x000fc80000400000 */
[----:B------:R-:W-:-:S05]  /*fb80*/  FFMA R5, R38, R2, R5 ;  /* 0x0000000226057223 */ /* 0x000fca0000000005 */
[----:B------:R-:W-:-:S04]  /*fb90*/  F2FP.BF16.F32.PACK_AB R5, RZ, R5 ;  /* 0x00000005ff05723e */ /* 0x000fc800000010ff */
[----:B------:R-:W-:Y:S01]  /*fba0*/  PRMT R10, R5, 0x7610, R10 ;  /* 0x00007610050a7816 */ /* 0x000fe2000000000a */
[----:B------:R-:W-:-:S05]  /*fbb0*/  @P3 IMAD.MOV.U32 R5, RZ, RZ, R161 ;  /* 0x000000ffff053224 */ /* 0x000fca00078e00a1 */
[----:B------:R0:W-:Y:S01]  /*fbc0*/  @P3 STG.E.U16 desc[UR36][R4.64+0x30], R10 ;  /* 0x0000300a04003986 */ /* 0x0001e2000c101524 */
[----:B------:R-:W-:Y:S05]  /*fbd0*/  @!P2 BRA `(.L_x_317) ;  /* 0x000000000004a947 */ /* 0x000fea0003800000 */
[----:B------:R0:W5:Y:S02]  /*fbe0*/  LDG.E.LTC128B.U16 R3, desc[UR36][R12.64+0x32] ;  /* 0x000032240c037981 */ /* 0x000164000c1e1520 */
.L_x_317:
[----:B------:R-:W-:Y:S05]  /*fbf0*/  BSYNC B1 ;  /* 0x0000000000017941 */ /* 0x000fea0003800000 */
.L_x_316:
        /* <DEDUP_REMOVED lines=12> */
.L_x_319:
[----:B------:R-:W-:Y:S05]  /*fcc0*/  BSYNC B1 ;  /* 0x0000000000017941 */ /* 0x000fea0003800000 */
.L_x_318:
        /* <DEDUP_REMOVED lines=9> */
.L_x_321:
[----:B------:R-:W-:Y:S05]  /*fd60*/  BSYNC B1 ;  /* 0x0000000000017941 */ /* 0x000fea0003800000 */
.L_x_320:
        /* <DEDUP_REMOVED lines=9> */
.L_x_323:
[----:B------:R-:W-:Y:S05]  /*fe00*/  BSYNC B1 ;  /* 0x0000000000017941 */ /* 0x000fea0003800000 */
.L_x_322:
        /* <DEDUP_REMOVED lines=12> */
.L_x_325:
[----:B------:R-:W-:Y:S05]  /*fed0*/  BSYNC B1 ;  /* 0x0000000000017941 */ /* 0x000fea0003800000 */
.L_x_324:
        /* <DEDUP_REMOVED lines=12> */
.L_x_327:
[----:B------:R-:W-:Y:S05]  /*ffa0*/  BSYNC B1 ;  /* 0x0000000000017941 */ /* 0x000fea0003800000 */
.L_x_326:
        /* <DEDUP_REMOVED lines=9> */
.L_x_329:
[----:B------:R-:W-:Y:S05]  /*10040*/  BSYNC B1 ;  /* 0x0000000000017941 */ /* 0x000fea0003800000 */
.L_x_328:
        /* <DEDUP_REMOVED lines=9> */
.L_x_331:
[----:B------:R-:W-:Y:S05]  /*100e0*/  BSYNC B1 ;  /* 0x0000000000017941 */ /* 0x000fea0003800000 */
.L_x_330:
        /* <DEDUP_REMOVED lines=12> */
.L_x_333:
[----:B------:R-:W-:Y:S05]  /*101b0*/  BSYNC B1 ;  /* 0x0000000000017941 */ /* 0x000fea0003800000 */
.L_x_332:
        /* <DEDUP_REMOVED lines=12> */
.L_x_335:
[----:B------:R-:W-:Y:S05]  /*10280*/  BSYNC B1 ;  /* 0x0000000000017941 */ /* 0x000fea0003800000 */
.L_x_334:
        /* <DEDUP_REMOVED lines=9> */
.L_x_337:
[----:B------:R-:W-:Y:S05]  /*10320*/  BSYNC B1 ;  /* 0x0000000000017941 */ /* 0x000fea0003800000 */
.L_x_336:
        /* <DEDUP_REMOVED lines=9> */
.L_x_339:
[----:B------:R-:W-:Y:S05]  /*103c0*/  BSYNC B1 ;  /* 0x0000000000017941 */ /* 0x000fea0003800000 */
.L_x_338:
        /* <DEDUP_REMOVED lines=12> */
.L_x_341:
[----:B------:R-:W-:Y:S05]  /*10490*/  BSYNC B1 ;  /* 0x0000000000017941 */ /* 0x000fea0003800000 */
.L_x_340:
        /* <DEDUP_REMOVED lines=12> */
.L_x_343:
[----:B------:R-:W-:Y:S05]  /*10560*/  BSYNC B1 ;  /* 0x0000000000017941 */ /* 0x000fea0003800000 */
.L_x_342:
        /* <DEDUP_REMOVED lines=9> */
.L_x_345:
[----:B------:R-:W-:Y:S05]  /*10600*/  BSYNC B1 ;  /* 0x0000000000017941 */ /* 0x000fea0003800000 */
.L_x_344:
        /* <DEDUP_REMOVED lines=9> */
.L_x_347:
[----:B------:R-:W-:Y:S05]  /*106a0*/  BSYNC B1 ;  /* 0x0000000000017941 */ /* 0x000fea0003800000 */
.L_x_346:
        /* <DEDUP_REMOVED lines=12> */
.L_x_349:
[----:B------:R-:W-:Y:S05]  /*10770*/  BSYNC B1 ;  /* 0x0000000000017941 */ /* 0x000fea0003800000 */
.L_x_348:
        /* <DEDUP_REMOVED lines=12> */
.L_x_351:
[----:B------:R-:W-:Y:S05]  /*10840*/  BSYNC B1 ;  /* 0x0000000000017941 */ /* 0x000fea0003800000 */
.L_x_350:
        /* <DEDUP_REMOVED lines=9> */
.L_x_353:
[----:B------:R-:W-:Y:S05]  /*108e0*/  BSYNC B1 ;  /* 0x0000000000017941 */ /* 0x000fea0003800000 */
.L_x_352:
        /* <DEDUP_REMOVED lines=9> */
.L_x_355:
[----:B------:R-:W-:Y:S05]  /*10980*/  BSYNC B1 ;  /* 0x0000000000017941 */ /* 0x000fea0003800000 */
.L_x_354:
        /* <DEDUP_REMOVED lines=12> */
.L_x_357:
[----:B------:R-:W-:Y:S05]  /*10a50*/  BSYNC B1 ;  /* 0x0000000000017941 */ /* 0x000fea0003800000 */
.L_x_356:
        /* <DEDUP_REMOVED lines=12> */
.L_x_359:
[----:B------:R-:W-:Y:S05]  /*10b20*/  BSYNC B1 ;  /* 0x0000000000017941 */ /* 0x000fea0003800000 */
.L_x_358:
        /* <DEDUP_REMOVED lines=9> */
.L_x_361:
[----:B------:R-:W-:Y:S05]  /*10bc0*/  BSYNC B1 ;  /* 0x0000000000017941 */ /* 0x000fea0003800000 */
.L_x_360:
        /* <DEDUP_REMOVED lines=9> */
.L_x_363:
[----:B------:R-:W-:Y:S05]  /*10c60*/  BSYNC B1 ;  /* 0x0000000000017941 */ /* 0x000fea0003800000 */
.L_x_362:
        /* <DEDUP_REMOVED lines=12> */
.L_x_365:
[----:B------:R-:W-:Y:S05]  /*10d30*/  BSYNC B1 ;  /* 0x0000000000017941 */ /* 0x000fea0003800000 */
.L_x_364:
        /* <DEDUP_REMOVED lines=12> */
.L_x_367:
[----:B------:R-:W-:Y:S05]  /*10e00*/  BSYNC B1 ;  /* 0x0000000000017941 */ /* 0x000fea0003800000 */
.L_x_366:
        /* <DEDUP_REMOVED lines=9> */
.L_x_369:
[----:B------:R-:W-:Y:S05]  /*10ea0*/  BSYNC B1 ;  /* 0x0000000000017941 */ /* 0x000fea0003800000 */
.L_x_368:
        /* <DEDUP_REMOVED lines=9> */
.L_x_371:
[----:B------:R-:W-:Y:S05]  /*10f40*/  BSYNC B1 ;  /* 0x0000000000017941 */ /* 0x000fea0003800000 */
.L_x_370:
        /* <DEDUP_REMOVED lines=12> */
.L_x_373:
[----:B------:R-:W-:Y:S05]  /*11010*/  BSYNC B1 ;  /* 0x0000000000017941 */ /* 0x000fea0003800000 */
.L_x_372:
        /* <DEDUP_REMOVED lines=12> */
.L_x_375:
[----:B------:R-:W-:Y:S05]  /*110e0*/  BSYNC B1 ;  /* 0x0000000000017941 */ /* 0x000fea0003800000 */
.L_x_374:
        /* <DEDUP_REMOVED lines=9> */
.L_x_377:
[----:B------:R-:W-:Y:S05]  /*11180*/  BSYNC B1 ;  /* 0x0000000000017941 */ /* 0x000fea0003800000 */
.L_x_376:
        /* <DEDUP_REMOVED lines=9> */
.L_x_379:
[----:B------:R-:W-:Y:S05]  /*11220*/  BSYNC B1 ;  /* 0x0000000000017941 */ /* 0x000fea0003800000 */
.L_x_378:
        /* <DEDUP_REMOVED lines=12> */
.L_x_381:
[----:B------:R-:W-:Y:S05]  /*112f0*/  BSYNC B1 ;  /* 0x0000000000017941 */ /* 0x000fea0003800000 */
.L_x_380:
        /* <DEDUP_REMOVED lines=12> */
.L_x_383:
[----:B------:R-:W-:Y:S05]  /*113c0*/  BSYNC B1 ;  /* 0x0000000000017941 */ /* 0x000fea0003800000 */
.L_x_382:
        /* <DEDUP_REMOVED lines=9> */
.L_x_385:
[----:B------:R-:W-:Y:S05]  /*11460*/  BSYNC B1 ;  /* 0x0000000000017941 */ /* 0x000fea0003800000 */
.L_x_384:
        /* <DEDUP_REMOVED lines=9> */
.L_x_387:
[----:B------:R-:W-:Y:S05]  /*11500*/  BSYNC B1 ;  /* 0x0000000000017941 */ /* 0x000fea0003800000 */
.L_x_386:
        /* <DEDUP_REMOVED lines=12> */
.L_x_389:
[----:B------:R-:W-:Y:S05]  /*115d0*/  BSYNC B1 ;  /* 0x0000000000017941 */ /* 0x000fea0003800000 */
.L_x_388:
        /* <DEDUP_REMOVED lines=12> */
.L_x_391:
[----:B------:R-:W-:Y:S05]  /*116a0*/  BSYNC B1 ;  /* 0x0000000000017941 */ /* 0x000fea0003800000 */
.L_x_390:
        /* <DEDUP_REMOVED lines=9> */
.L_x_393:
[----:B------:R-:W-:Y:S05]  /*11740*/  BSYNC B1 ;  /* 0x0000000000017941 */ /* 0x000fea0003800000 */
.L_x_392:
        /* <DEDUP_REMOVED lines=9> */
.L_x_395:
[----:B------:R-:W-:Y:S05]  /*117e0*/  BSYNC B1 ;  /* 0x0000000000017941 */ /* 0x000fea0003800000 */
.L_x_394:
        /* <DEDUP_REMOVED lines=12> */
.L_x_397:
[----:B------:R-:W-:Y:S05]  /*118b0*/  BSYNC B1 ;  /* 0x0000000000017941 */ /* 0x000fea0003800000 */
.L_x_396:
        /* <DEDUP_REMOVED lines=12> */
.L_x_399:
[----:B------:R-:W-:Y:S05]  /*11980*/  BSYNC B1 ;  /* 0x0000000000017941 */ /* 0x000fea0003800000 */
.L_x_398:
        /* <DEDUP_REMOVED lines=9> */
.L_x_401:
[----:B------:R-:W-:Y:S05]  /*11a20*/  BSYNC B1 ;  /* 0x0000000000017941 */ /* 0x000fea0003800000 */
.L_x_400:
        /* <DEDUP_REMOVED lines=9> */
.L_x_403:
[----:B------:R-:W-:Y:S05]  /*11ac0*/  BSYNC B1 ;  /* 0x0000000000017941 */ /* 0x000fea0003800000 */
.L_x_402:
        /* <DEDUP_REMOVED lines=12> */
.L_x_405:
[----:B------:R-:W-:Y:S05]  /*11b90*/  BSYNC B1 ;  /* 0x0000000000017941 */ /* 0x000fea0003800000 */
.L_x_404:
        /* <DEDUP_REMOVED lines=12> */
.L_x_407:
[----:B------:R-:W-:Y:S05]  /*11c60*/  BSYNC B1 ;  /* 0x0000000000017941 */ /* 0x000fea0003800000 */
.L_x_406:
        /* <DEDUP_REMOVED lines=9> */
.L_x_409:
[----:B------:R-:W-:Y:S05]  /*11d00*/  BSYNC B1 ;  /* 0x0000000000017941 */ /* 0x000fea0003800000 */
.L_x_408:
        /* <DEDUP_REMOVED lines=9> */
.L_x_411:
[----:B------:R-:W-:Y:S05]  /*11da0*/  BSYNC B1 ;  /* 0x0000000000017941 */ /* 0x000fea0003800000 */
.L_x_410:
        /* <DEDUP_REMOVED lines=12> */
.L_x_413:
[----:B------:R-:W-:Y:S05]  /*11e70*/  BSYNC B1 ;  /* 0x0000000000017941 */ /* 0x000fea0003800000 */
.L_x_412:
        /* <DEDUP_REMOVED lines=12> */
.L_x_415:
[----:B------:R-:W-:Y:S05]  /*11f40*/  BSYNC B1 ;  /* 0x0000000000017941 */ /* 0x000fea0003800000 */
.L_x_414:
        /* <DEDUP_REMOVED lines=9> */
.L_x_417:
[----:B------:R-:W-:Y:S05]  /*11fe0*/  BSYNC B1 ;  /* 0x0000000000017941 */ /* 0x000fea0003800000 */
.L_x_416:
        /* <DEDUP_REMOVED lines=9> */
.L_x_419:
[----:B------:R-:W-:Y:S05]  /*12080*/  BSYNC B1 ;  /* 0x0000000000017941 */ /* 0x000fea0003800000 */
.L_x_418:
        /* <DEDUP_REMOVED lines=12> */
.L_x_421:
[----:B------:R-:W-:Y:S05]  /*12150*/  BSYNC B1 ;  /* 0x0000000000017941 */ /* 0x000fea0003800000 */
.L_x_420:
        /* <DEDUP_REMOVED lines=12> */
.L_x_423:
[----:B------:R-:W-:Y:S05]  /*12220*/  BSYNC B1 ;  /* 0x0000000000017941 */ /* 0x000fea0003800000 */
.L_x_422:
        /* <DEDUP_REMOVED lines=9> */
.L_x_425:
[----:B------:R-:W-:Y:S05]  /*122c0*/  BSYNC B1 ;  /* 0x0000000000017941 */ /* 0x000fea0003800000 */
.L_x_424:
        /* <DEDUP_REMOVED lines=9> */
.L_x_427:
[----:B------:R-:W-:Y:S05]  /*12360*/  BSYNC B1 ;  /* 0x0000000000017941 */ /* 0x000fea0003800000 */
.L_x_426:
        /* <DEDUP_REMOVED lines=12> */
.L_x_429:
[----:B------:R-:W-:Y:S05]  /*12430*/  BSYNC B1 ;  /* 0x0000000000017941 */ /* 0x000fea0003800000 */
.L_x_428:
        /* <DEDUP_REMOVED lines=12> */
.L_x_431:
[----:B------:R-:W-:Y:S05]  /*12500*/  BSYNC B1 ;  /* 0x0000000000017941 */ /* 0x000fea0003800000 */
.L_x_430:
        /* <DEDUP_REMOVED lines=9> */
.L_x_433:
[----:B------:R-:W-:Y:S05]  /*125a0*/  BSYNC B1 ;  /* 0x0000000000017941 */ /* 0x000fea0003800000 */
.L_x_432:
        /* <DEDUP_REMOVED lines=9> */
.L_x_435:
[----:B------:R-:W-:Y:S05]  /*12640*/  BSYNC B1 ;  /* 0x0000000000017941 */ /* 0x000fea0003800000 */
.L_x_434:
        /* <DEDUP_REMOVED lines=12> */
.L_x_437:
[----:B------:R-:W-:Y:S05]  /*12710*/  BSYNC B1 ;  /* 0x0000000000017941 */ /* 0x000fea0003800000 */
.L_x_436:
        /* <DEDUP_REMOVED lines=12> */
.L_x_439:
[----:B------:R-:W-:Y:S05]  /*127e0*/  BSYNC B1 ;  /* 0x0000000000017941 */ /* 0x000fea0003800000 */
.L_x_438:
        /* <DEDUP_REMOVED lines=9> */
.L_x_441:
[----:B------:R-:W-:Y:S05]  /*12880*/  BSYNC B1 ;  /* 0x0000000000017941 */ /* 0x000fea0003800000 */
.L_x_440:
        /* <DEDUP_REMOVED lines=9> */
.L_x_443:
[----:B------:R-:W-:Y:S05]  /*12920*/  BSYNC B1 ;  /* 0x0000000000017941 */ /* 0x000fea0003800000 */
.L_x_442:
        /* <DEDUP_REMOVED lines=12> */
.L_x_445:
[----:B------:R-:W-:Y:S05]  /*129f0*/  BSYNC B1 ;  /* 0x0000000000017941 */ /* 0x000fea0003800000 */
.L_x_444:
        /* <DEDUP_REMOVED lines=12> */
.L_x_447:
[----:B------:R-:W-:Y:S05]  /*12ac0*/  BSYNC B1 ;  /* 0x0000000000017941 */ /* 0x000fea0003800000 */
.L_x_446:
        /* <DEDUP_REMOVED lines=9> */
.L_x_449:
[----:B------:R-:W-:Y:S05]  /*12b60*/  BSYNC B1 ;  /* 0x0000000000017941 */ /* 0x000fea0003800000 */
.L_x_448:
        /* <DEDUP_REMOVED lines=9> */
.L_x_451:
[----:B------:R-:W-:Y:S05]  /*12c00*/  BSYNC B1 ;  /* 0x0000000000017941 */ /* 0x000fea0003800000 */
.L_x_450:
        /* <DEDUP_REMOVED lines=12> */
.L_x_453:
[----:B------:R-:W-:Y:S05]  /*12cd0*/  BSYNC B1 ;  /* 0x0000000000017941 */ /* 0x000fea0003800000 */
.L_x_452:
        /* <DEDUP_REMOVED lines=12> */
.L_x_455:
[----:B------:R-:W-:Y:S05]  /*12da0*/  BSYNC B1 ;  /* 0x0000000000017941 */ /* 0x000fea0003800000 */
.L_x_454:
        /* <DEDUP_REMOVED lines=9> */
.L_x_457:
[----:B------:R-:W-:Y:S05]  /*12e40*/  BSYNC B1 ;  /* 0x0000000000017941 */ /* 0x000fea0003800000 */
.L_x_456:
        /* <DEDUP_REMOVED lines=9> */
.L_x_459:
[----:B------:R-:W-:Y:S05]  /*12ee0*/  BSYNC B1 ;  /* 0x0000000000017941 */ /* 0x000fea0003800000 */
.L_x_458:
        /* <DEDUP_REMOVED lines=12> */
.L_x_461:
[----:B------:R-:W-:Y:S05]  /*12fb0*/  BSYNC B1 ;  /* 0x0000000000017941 */ /* 0x000fea0003800000 */
.L_x_460:
        /* <DEDUP_REMOVED lines=12> */
.L_x_463:
[----:B------:R-:W-:Y:S05]  /*13080*/  BSYNC B1 ;  /* 0x0000000000017941 */ /* 0x000fea0003800000 */
.L_x_462:
        /* <DEDUP_REMOVED lines=9> */
.L_x_465:
[----:B------:R-:W-:Y:S05]  /*13120*/  BSYNC B1 ;  /* 0x0000000000017941 */ /* 0x000fea0003800000 */
.L_x_464:
        /* <DEDUP_REMOVED lines=9> */
.L_x_467:
[----:B------:R-:W-:Y:S05]  /*131c0*/  BSYNC B1 ;  /* 0x0000000000017941 */ /* 0x000fea0003800000 */
.L_x_466:
        /* <DEDUP_REMOVED lines=12> */
.L_x_469:
[----:B------:R-:W-:Y:S05]  /*13290*/  BSYNC B1 ;  /* 0x0000000000017941 */ /* 0x000fea0003800000 */
.L_x_468:
        /* <DEDUP_REMOVED lines=12> */
.L_x_471:
[----:B------:R-:W-:Y:S05]  /*13360*/  BSYNC B1 ;  /* 0x0000000000017941 */ /* 0x000fea0003800000 */
.L_x_470:
        /* <DEDUP_REMOVED lines=9> */
.L_x_473:
[----:B------:R-:W-:Y:S05]  /*13400*/  BSYNC B1 ;  /* 0x0000000000017941 */ /* 0x000fea0003800000 */
.L_x_472:
        /* <DEDUP_REMOVED lines=9> */
.L_x_475:
[----:B------:R-:W-:Y:S05]  /*134a0*/  BSYNC B1 ;  /* 0x0000000000017941 */ /* 0x000fea0003800000 */
.L_x_474:
        /* <DEDUP_REMOVED lines=12> */
.L_x_477:
[----:B------:R-:W-:Y:S05]  /*13570*/  BSYNC B1 ;  /* 0x0000000000017941 */ /* 0x000fea0003800000 */
.L_x_476:
        /* <DEDUP_REMOVED lines=12> */
.L_x_479:
[----:B------:R-:W-:Y:S05]  /*13640*/  BSYNC B1 ;  /* 0x0000000000017941 */ /* 0x000fea0003800000 */
.L_x_478:
        /* <DEDUP_REMOVED lines=9> */
.L_x_481:
[----:B------:R-:W-:Y:S05]  /*136e0*/  BSYNC B1 ;  /* 0x0000000000017941 */ /* 0x000fea0003800000 */
.L_x_480:
        /* <DEDUP_REMOVED lines=9> */
.L_x_483:
[----:B------:R-:W-:Y:S05]  /*13780*/  BSYNC B1 ;  /* 0x0000000000017941 */ /* 0x000fea0003800000 */
.L_x_482:
        /* <DEDUP_REMOVED lines=12> */
.L_x_485:
[----:B------:R-:W-:Y:S05]  /*13850*/  BSYNC B1 ;  /* 0x0000000000017941 */ /* 0x000fea0003800000 */
.L_x_484:
        /* <DEDUP_REMOVED lines=12> */
.L_x_487:
[----:B------:R-:W-:Y:S05]  /*13920*/  BSYNC B1 ;  /* 0x0000000000017941 */ /* 0x000fea0003800000 */
.L_x_486:
        /* <DEDUP_REMOVED lines=9> */
.L_x_489:
[----:B------:R-:W-:Y:S05]  /*139c0*/  BSYNC B1 ;  /* 0x0000000000017941 */ /* 0x000fea0003800000 */
.L_x_488:
        /* <DEDUP_REMOVED lines=9> */
.L_x_491:
[----:B------:R-:W-:Y:S05]  /*13a60*/  BSYNC B1 ;  /* 0x0000000000017941 */ /* 0x000fea0003800000 */
.L_x_490:
        /* <DEDUP_REMOVED lines=12> */
.L_x_493:
[----:B------:R-:W-:Y:S05]  /*13b30*/  BSYNC B1 ;  /* 0x0000000000017941 */ /* 0x000fea0003800000 */
.L_x_492:
        /* <DEDUP_REMOVED lines=12> */
.L_x_495:
[----:B------:R-:W-:Y:S05]  /*13c00*/  BSYNC B1 ;  /* 0x0000000000017941 */ /* 0x000fea0003800000 */
.L_x_494:
        /* <DEDUP_REMOVED lines=9> */
.L_x_497:
[----:B------:R-:W-:Y:S05]  /*13ca0*/  BSYNC B1 ;  /* 0x0000000000017941 */ /* 0x000fea0003800000 */
.L_x_496:
        /* <DEDUP_REMOVED lines=9> */
.L_x_499:
[----:B------:R-:W-:Y:S05]  /*13d40*/  BSYNC B1 ;  /* 0x0000000000017941 */ /* 0x000fea0003800000 */
.L_x_498:
        /* <DEDUP_REMOVED lines=12> */
.L_x_501:
[----:B------:R-:W-:Y:S05]  /*13e10*/  BSYNC B1 ;  /* 0x0000000000017941 */ /* 0x000fea0003800000 */
.L_x_500:
        /* <DEDUP_REMOVED lines=12> */
.L_x_503:
[----:B------:R-:W-:Y:S05]  /*13ee0*/  BSYNC B1 ;  /* 0x0000000000017941 */ /* 0x000fea0003800000 */
.L_x_502:
        /* <DEDUP_REMOVED lines=9> */
.L_x_505:
[----:B------:R-:W-:Y:S05]  /*13f80*/  BSYNC B1 ;  /* 0x0000000000017941 */ /* 0x000fea0003800000 */
.L_x_504:
        /* <DEDUP_REMOVED lines=9> */
.L_x_507:
[----:B------:R-:W-:Y:S05]  /*14020*/  BSYNC B1 ;  /* 0x0000000000017941 */ /* 0x000fea0003800000 */
.L_x_506:
        /* <DEDUP_REMOVED lines=12> */
.L_x_509:
[----:B------:R-:W-:Y:S05]  /*140f0*/  BSYNC B1 ;  /* 0x0000000000017941 */ /* 0x000fea0003800000 */
.L_x_508:
        /* <DEDUP_REMOVED lines=12> */
.L_x_511:
[----:B------:R-:W-:Y:S05]  /*141c0*/  BSYNC B1 ;  /* 0x0000000000017941 */ /* 0x000fea0003800000 */
.L_x_510:
        /* <DEDUP_REMOVED lines=9> */
.L_x_513:
[----:B------:R-:W-:Y:S05]  /*14260*/  BSYNC B1 ;  /* 0x0000000000017941 */ /* 0x000fea0003800000 */
.L_x_512:
        /* <DEDUP_REMOVED lines=9> */
.L_x_515:
[----:B------:R-:W-:Y:S05]  /*14300*/  BSYNC B1 ;  /* 0x0000000000017941 */ /* 0x000fea0003800000 */
.L_x_514:
        /* <DEDUP_REMOVED lines=12> */
.L_x_517:
[----:B------:R-:W-:Y:S05]  /*143d0*/  BSYNC B1 ;  /* 0x0000000000017941 */ /* 0x000fea0003800000 */
.L_x_516:
        /* <DEDUP_REMOVED lines=12> */
.L_x_519:
[----:B------:R-:W-:Y:S05]  /*144a0*/  BSYNC B1 ;  /* 0x0000000000017941 */ /* 0x000fea0003800000 */
.L_x_518:
        /* <DEDUP_REMOVED lines=9> */
.L_x_521:
[----:B------:R-:W-:Y:S05]  /*14540*/  BSYNC B1 ;  /* 0x0000000000017941 */ /* 0x000fea0003800000 */
.L_x_520:
        /* <DEDUP_REMOVED lines=9> */
.L_x_523:
[----:B------:R-:W-:Y:S05]  /*145e0*/  BSYNC B1 ;  /* 0x0000000000017941 */ /* 0x000fea0003800000 */
.L_x_522:
        /* <DEDUP_REMOVED lines=12> */
.L_x_525:
[----:B------:R-:W-:Y:S05]  /*146b0*/  BSYNC B1 ;  /* 0x0000000000017941 */ /* 0x000fea0003800000 */
.L_x_524:
        /* <DEDUP_REMOVED lines=12> */
.L_x_527:
[----:B------:R-:W-:Y:S05]  /*14780*/  BSYNC B1 ;  /* 0x0000000000017941 */ /* 0x000fea0003800000 */
.L_x_526:
        /* <DEDUP_REMOVED lines=9> */
.L_x_529:
[----:B------:R-:W-:Y:S05]  /*14820*/  BSYNC B1 ;  /* 0x0000000000017941 */ /* 0x000fea0003800000 */
.L_x_528:
        /* <DEDUP_REMOVED lines=9> */
.L_x_531:
[----:B------:R-:W-:Y:S05]  /*148c0*/  BSYNC B1 ;  /* 0x0000000000017941 */ /* 0x000fea0003800000 */
.L_x_530:
        /* <DEDUP_REMOVED lines=12> */
.L_x_533:
[----:B------:R-:W-:Y:S05]  /*14990*/  BSYNC B1 ;  /* 0x0000000000017941 */ /* 0x000fea0003800000 */
.L_x_532:
        /* <DEDUP_REMOVED lines=12> */
.L_x_535:
[----:B------:R-:W-:Y:S05]  /*14a60*/  BSYNC B1 ;  /* 0x0000000000017941 */ /* 0x000fea0003800000 */
.L_x_534:
        /* <DEDUP_REMOVED lines=9> */
.L_x_537:
[----:B------:R-:W-:Y:S05]  /*14b00*/  BSYNC B1 ;  /* 0x0000000000017941 */ /* 0x000fea0003800000 */
.L_x_536:
        /* <DEDUP_REMOVED lines=9> */
.L_x_539:
[----:B------:R-:W-:Y:S05]  /*14ba0*/  BSYNC B1 ;  /* 0x0000000000017941 */ /* 0x000fea0003800000 */
.L_x_538:
[----:B-----5:R-:W-:Y:S01]  /*14bb0*/  SHF.L.U32 R5, R3, 0x10, RZ ;  /* 0x0000001003057819 */ /* 0x020fe200000006ff */
[----:B0-----:R-:W-:Y:S01]  /*14bc0*/  @P2 IMAD.MOV.U32 R4, RZ, RZ, R160 ;  /* 0x000000ffff042224 */ /* 0x001fe200078e00a0 */
[----:B------:R-:W-:Y:S01]  /*14bd0*/  ISETP.GT.AND P1, PT, R0, 0xf9, P1 ;  /* 0x000000f90000780c */ /* 0x000fe20000f24270 */
[----:B------:R-:W-:Y:S02]  /*14be0*/  BSSY B1, `(.L_x_540) ;  /* 0x0000009000017945 */ /* 0x000fe40003800000 */
[----:B------:R-:W-:-:S04]  /*14bf0*/  FMUL R5, R5, R16 ;  /* 0x0000001005057220 */ /* 0x000fc80000400000 */
[----:B------:R-:W-:-:S05]  /*14c00*/  FFMA R5, R150, R2, R5 ;  /* 0x0000000296057223 */ /* 0x000fca0000000005 */
[----:B------:R-:W-:-:S04]  /*14c10*/  F2FP.BF16.F32.PACK_AB R5, RZ, R5 ;  /* 0x00000005ff05723e */ /* 0x000fc800000010ff */
[----:B-1--4-:R-:W-:Y:S01]  /*14c20*/  PRMT R6, R5, 0x7610, R6 ;  /* 0x0000761005067816 */ /* 0x012fe20000000006 */
[----:B------:R-:W-:-:S05]  /*14c30*/  @P2 IMAD.MOV.U32 R5, RZ, RZ, R161 ;  /* 0x000000ffff052224 */ /* 0x000fca00078e00a1 */
[----:B------:R0:W-:Y:S01]  /*14c40*/  @P2 STG.E.U16 desc[UR36][R4.64+0x1f0], R6 ;  /* 0x0001f00604002986 */ /* 0x0001e2000c101524 */
[----:B------:R-:W-:Y:S05]  /*14c50*/  @!P1 BRA `(.L_x_541) ;  /* 0x0000000000049947 */ /* 0x000fea0003800000 */
[----:B------:R1:W5:Y:S02]  /*14c60*/  LDG.E.LTC128B.U16 R3, desc[UR36][R12.64+0x1f2] ;  /* 0x0001f2240c037981 */ /* 0x000364000c1e1520 */
.L_x_541:
[----:B------:R-:W-:Y:S05]  /*14c70*/  BSYNC B1 ;  /* 0x0000000000017941 */ /* 0x000fea0003800000 */
.L_x_540:
[----:B------:R-:W-:Y:S05]  /*14c80*/  @!P1 BRA `(.L_x_542) ;  /* 0x0000004c00b09947 */ /* 0x000fea0003800000 */
[----:B-----5:R-:W-:-:S04]  /*14c90*/  IMAD.U32 R3, R3, 0x10000, RZ ;  /* 0x0001000003037824 */ /* 0x020fc800078e00ff */
[----:B------:R-:W-:-:S04]  /*14ca0*/  FMUL R0, R3, R16 ;  /* 0x0000001003007220 */ /* 0x000fc80000400000 */
[----:B------:R-:W-:-:S05]  /*14cb0*/  FFMA R0, R151, R2, R0 ;  /* 0x0000000297007223 */ /* 0x000fca0000000000 */
[----:B------:R-:W-:-:S05]  /*14cc0*/  F2FP.BF16.F32.PACK_AB R0, RZ, R0 ;  /* 0x00000000ff00723e */ /* 0x000fca00000010ff */
[----:B------:R4:W-:Y:S01]  /*14cd0*/  STG.E.U16 desc[UR36][R160.64+0x1f2], R0 ;  /* 0x0001f200a0007986 */ /* 0x0009e2000c101524 */
[----:B------:R-:W-:Y:S05]  /*14ce0*/  BRA `(.L_x_542) ;  /* 0x0000004c00987947 */ /* 0x000fea0003800000 */
.L_x_35:
[----:B------:R-:W2:Y:S01]  /*14cf0*/  LDL.LU R3, [R1] ;  /* 0x0000000001037983 */ /* 0x000ea20000300800 */
[----:B------:R-:W-:-:S03]  /*14d00*/  ULDC.64 UR4, c[0x0][0x5c0] ;  /* 0x0001700000047ab9 */ /* 0x000fc60000000a00 */
[----:B------:R-:W3:Y:S04]  /*14d10*/  LDL.LU R9, [R1+0x60] ;  /* 0x0000600001097983 */ /* 0x000ee80000300800 */
[----:B------:R-:W4:Y:S04]  /*14d20*/  LDL.LU R11, [R1+0x8c] ;  /* 0x00008c00010b7983 */ /* 0x000f280000300800 */
[----:B------:R-:W5:Y:S04]  /*14d30*/  LDL.LU R12, [R1+0x90] ;  /* 0x00009000010c7983 */ /* 0x000f680000300800 */
        /* <DEDUP_REMOVED lines=74> */
[----:B------:R-:W5:Y:S01]  /*151e0*/  LDL.LU R161, [R1+0x1cc] ;  /* 0x0001cc0001a17983 */ /* 0x000f620000300800 */
[----:B--2---:R-:W-:-:S03]  /*151f0*/  FMUL R3, R3, R2 ;  /* 0x0000000203037220 */ /* 0x004fc60000400000 */
[----:B------:R-:W2:Y:S01]  /*15200*/  LDL.LU R160, [R1+0x1d0] ;  /* 0x0001d00001a07983 */ /* 0x000ea20000300800 */
[----:B------:R-:W-:-:S03]  /*15210*/  LEA R4, P0, R6, UR4, 0x1 ;  /* 0x0000000406047c11 */ /* 0x000fc6000f8008ff */
[----:B------:R-:W2:Y:S04]  /*15220*/  LDL.LU R159, [R1+0x1d4] ;  /* 0x0001d400019f7983 */ /* 0x000ea80000300800 */
[----:B------:R-:W2:Y:S04]  /*15230*/  LDL.LU R158, [R1+0x1d8] ;  /* 0x0001d800019e7983 */ /* 0x000ea80000300800 */
[----:B------:R-:W2:Y:S04]  /*15240*/  LDL.LU R157, [R1+0x1dc] ;  /* 0x0001dc00019d7983 */ /* 0x000ea80000300800 */
[----:B------:R-:W2:Y:S01]  /*15250*/  LDL.LU R156, [R1+0x1e0] ;  /* 0x0001e000019c7983 */ /* 0x000ea20000300800 */
[----:B------:R-:W-:-:S03]  /*15260*/  LEA.HI.X R5, R6, UR5, R10, 0x1, P0 ;  /* 0x0000000506057c11 */ /* 0x000fc600080f0c0a */
[----:B------:R-:W2:Y:S01]  /*15270*/  LDL.LU R155, [R1+0x1e4] ;  /* 0x0001e400019b7983 */ /* 0x000ea20000300800 */
[----:B------:R-:W-:-:S03]  /*15280*/  F2FP.BF16.F32.PACK_AB R3, RZ, R3 ;  /* 0x00000003ff03723e */ /* 0x000fc600000010ff */
[----:B------:R-:W2:Y:S04]  /*15290*/  LDL.LU R154, [R1+0x1e8] ;  /* 0x0001e800019a7983 */ /* 0x000ea80000300800 */
[----:B------:R-:W2:Y:S04]  /*152a0*/  LDL.LU R23, [R1+0x1ec] ;  /* 0x0001ec0001177983 */ /* 0x000ea80000300800 */
[----:B------:R-:W2:Y:S04]  /*152b0*/  LDL.LU R22, [R1+0x1f0] ;  /* 0x0001f00001167983 */ /* 0x000ea80000300800 */
[----:B------:R-:W2:Y:S04]  /*152c0*/  LDL.LU R21, [R1+0x1f4] ;  /* 0x0001f40001157983 */ /* 0x000ea80000300800 */
[----:B------:R-:W2:Y:S04]  /*152d0*/  LDL.LU R20, [R1+0x1f8] ;  /* 0x0001f80001147983 */ /* 0x000ea80000300800 */
[----:B------:R-:W2:Y:S04]  /*152e0*/  LDL.LU R19, [R1+0x1fc] ;  /* 0x0001fc0001137983 */ /* 0x000ea80000300800 */
[----:B------:R-:W3:Y:S04]  /*152f0*/  LDL.LU R7, [R1+0x8] ;  /* 0x0000080001077983 */ /* 0x000ee80000300800 */
[----:B------:R-:W4:Y:S04]  /*15300*/  LDL.LU R6, [R1+0xc] ;  /* 0x00000c0001067983 */ /* 0x000f280000300800 */
[----:B------:R0:W-:Y:S04]  /*15310*/  @P1 STG.E.U16 desc[UR36][R4.64], R3 ;  /* 0x0000000304001986 */ /* 0x0001e8000c101524 */
[----:B0-----:R-:W5:Y:S01]  /*15320*/  LDL.LU R3, [R1+0x4] ;  /* 0x0000040001037983 */ /* 0x001f620000300800 */
[----:B------:R-:W-:Y:S01]  /*15330*/  ISETP.GT.AND P0, PT, R0, 0x1, P3 ;  /* 0x000000010000780c */ /* 0x000fe20001f04270 */
[----:B------:R-:W-:Y:S01]  /*15340*/  USHF.L.U32 UR5, UR8, 0x4, URZ ;  /* 0x0000000408057899 */ /* 0x000fe2000800063f */
[----:B------:R-:W-:Y:S01]  /*15350*/  ISETP.GT.AND P2, PT, R153, 0x8, PT ;  /* 0x000000089900780c */ /* 0x000fe20003f44270 */
[----:B------:R-:W-:Y:S01]  /*15360*/  USHF.L.U64.HI UR4, UR8, 0x4, UR9 ;  /* 0x0000000408047899 */ /* 0x000fe20008010209 */
[----:B---3--:R-:W-:-:S05]  /*15370*/  FMUL R7, R7, R2 ;  /* 0x0000000207077220 */ /* 0x008fca0000400000 */
[----:B------:R-:W-:-:S04]  /*15380*/  F2FP.BF16.F32.PACK_AB R7, RZ, R7 ;  /* 0x00000007ff07723e */ /* 0x000fc800000010ff */
[----:B------:R-:W-:Y:S01]  /*15390*/  PRMT R8, R7, 0x7610, R8 ;  /* 0x0000761007087816 */ /* 0x000fe20000000008 */
[----:B-----5:R-:W-:-:S05]  /*153a0*/  FMUL R3, R3, R2 ;  /* 0x0000000203037220 */ /* 0x020fca0000400000 */
[----:B------:R-:W-:-:S05]  /*153b0*/  F2FP.BF16.F32.PACK_AB R3, RZ, R3 ;  /* 0x00000003ff03723e */ /* 0x000fca00000010ff */
[----:B------:R4:W-:Y:S01]  /*153c0*/  @P0 STG.E.U16 desc[UR36][R4.64+0x2], R3 ;  /* 0x0000020304000986 */ /* 0x0009e2000c101524 */
[----:B------:R-:W-:Y:S01]  /*153d0*/  ISETP.GT.AND P0, PT, R0, RZ, P2 ;  /* 0x000000ff0000720c */ /* 0x000fe20001704270 */
[----:B----4-:R-:W-:Y:S01]  /*153e0*/  FMUL R3, R6, R2 ;  /* 0x0000000206037220 */ /* 0x010fe20000400000 */
[----:B------:R-:W-:-:S04]  /*153f0*/  IADD3 R6, P1, R4, UR5, RZ ;  /* 0x0000000504067c10 */ /* 0x000fc8000ff3e0ff */
[----:B------:R-:W-:Y:S02]  /*15400*/  IADD3.X R7, R5, UR4, RZ, P1, !PT ;  /* 0x0000000405077c10 */ /* 0x000fe40008ffe4ff */
[----:B------:R-:W-:-:S05]  /*15410*/  F2FP.BF16.F32.PACK_AB R3, RZ, R3 ;  /* 0x00000003ff03723e */ /* 0x000fca00000010ff */
[----:B------:R0:W-:Y:S01]  /*15420*/  @P0 STG.E.U16 desc[UR36][R6.64], R8 ;  /* 0x0000000806000986 */ /* 0x0001e2000c101524 */
[----:B------:R-:W-:-:S03]  /*15430*/  ISETP.GT.AND P0, PT, R0, 0x1, P2 ;  /* 0x000000010000780c */ /* 0x000fc60001704270 */
[----:B0-----:R-:W3:Y:S10]  /*15440*/  LDL.LU R8, [R1+0x50] ;  /* 0x0000500001087983 */ /* 0x001ef40000300800 */
[----:B------:R0:W-:Y:S04]  /*15450*/  @P0 STG.E.U16 desc[UR36][R6.64+0x2], R3 ;  /* 0x0000020306000986 */ /* 0x0001e8000c101524 */
[----:B0-----:R-:W4:Y:S01]  /*15460*/  LDL.LU R3, [R1+0x10] ;  /* 0x0000100001037983 */ /* 0x001f220000300800 */
[----:B------:R-:W-:Y:S01]  /*15470*/  ISETP.GT.AND P0, PT, R0, 0x8, P3 ;  /* 0x000000080000780c */ /* 0x000fe20001f04270 */
[----:B----4-:R-:W-:-:S05]  /*15480*/  FMUL R3, R3, R2 ;  /* 0x0000000203037220 */ /* 0x010fca0000400000 */
[----:B------:R-:W-:-:S07]  /*15490*/  F2FP.BF16.F32.PACK_AB R3, RZ, R3 ;  /* 0x00000003ff03723e */ /* 0x000fce00000010ff */
        /* <DEDUP_REMOVED lines=73> */
[----:B---3--:R-:W-:-:S05]  /*15930*/  FMUL R8, R8, R2 ;  /* 0x0000000208087220 */ /* 0x008fca0000400000 */
[----:B------:R-:W-:Y:S01]  /*15940*/  F2FP.BF16.F32.PACK_AB R8, RZ, R8 ;  /* 0x00000008ff08723e */ /* 0x000fe200000010ff */
[----:B----4-:R-:W-:-:S05]  /*15950*/  FMUL R3, R3, R2 ;  /* 0x0000000203037220 */ /* 0x010fca0000400000 */
[----:B------:R-:W-:-:S05]  /*15960*/  F2FP.BF16.F32.PACK_AB R3, RZ, R3 ;  /* 0x00000003ff03723e */ /* 0x000fca00000010ff */
[----:B------:R0:W-:Y:S01]  /*15970*/  @P0 STG.E.U16 desc[UR36][R6.64+0x42], R3 ;  /* 0x0000420306000986 */ /* 0x0001e2000c101524 */
[----:B------:R-:W-:-:S03]  /*15980*/  ISETP.GT.AND P0, PT, R0, 0x28, P3 ;  /* 0x000000280000780c */ /* 0x000fc60001f04270 */
[----:B0-----:R-:W3:Y:S01]  /*15990*/  LDL.LU R3, [R1+0x54] ;  /* 0x0000540001037983 */ /* 0x001ee20000300800 */
[----:B------:R-:W-:-:S09]  /*159a0*/  ISETP.GT.AND P1, PT, R0, 0x29, P3 ;  /* 0x000000290000780c */ /* 0x000fd20001f24270 */
[----:B------:R0:W-:Y:S04]  /*159b0*/  @P0 STG.E.U16 desc[UR36][R4.64+0x50], R8 ;  /* 0x0000500804000986 */ /* 0x0001e8000c101524 */
[----:B0-----:R-:W4:Y:S01]  /*159c0*/  LDL.LU R8, [R1+0x58] ;  /* 0x0000580001087983 */ /* 0x001f220000300800 */
[----:B---3--:R-:W-:-:S05]  /*159d0*/  FMUL R3, R3, R2 ;  /* 0x0000000203037220 */ /* 0x008fca0000400000 */
[----:B------:R-:W-:-:S05]  /*159e0*/  F2FP.BF16.F32.PACK_AB R3, RZ, R3 ;  /* 0x00000003ff03723e */ /* 0x000fca00000010ff */
[----:B------:R0:W-:Y:S01]  /*159f0*/  @P1 STG.E.U16 desc[UR36][R4.64+0x52], R3 ;  /* 0x0000520304001986 */ /* 0x0001e2000c101524 */
[----:B----4-:R-:W-:-:S05]  /*15a00*/  FMUL R8, R8, R2 ;  /* 0x0000000208087220 */ /* 0x010fca0000400000 */
[----:B------:R-:W-:Y:S01]  /*15a10*/  F2FP.BF16.F32.PACK_AB R8, RZ, R8 ;  /* 0x00000008ff08723e */ /* 0x000fe200000010ff */
[----:B0-----:R-:W3:Y:S03]  /*15a20*/  LDL.LU R3, [R1+0x5c] ;  /* 0x00005c0001037983 */ /* 0x001ee60000300800 */
[----:B------:R-:W-:Y:S02]  /*15a30*/  PRMT R10, R8, 0x7610, R10 ;  /* 0x00007610080a7816 */ /* 0x000fe4000000000a */
[----:B------:R-:W4:Y:S01]  /*15a40*/  LDL.LU R8, [R1+0x64] ;  /* 0x0000640001087983 */ /* 0x000f220000300800 */
[C---:B------:R-:W-:Y:S02]  /*15a50*/  ISETP.GT.AND P1, PT, R0.reuse, 0x28, P2 ;  /* 0x000000280000780c */ /* 0x040fe40001724270 */
[C---:B------:R-:W-:Y:S02]  /*15a60*/  ISETP.GT.AND P4, PT, R0.reuse, 0x29, P2 ;  /* 0x000000290000780c */ /* 0x040fe40001784270 */
[C---:B------:R-:W-:Y:S01]  /*15a70*/  ISETP.GT.AND P5, PT, R0.reuse, 0x30, P3 ;  /* 0x000000300000780c */ /* 0x040fe20001fa4270 */
[----:B------:R-:W-:Y:S01]  /*15a80*/  FMUL R9, R9, R2 ;  /* 0x0000000209097220 */ /* 0x000fe20000400000 */
[----:B------:R-:W-:-:S04]  /*15a90*/  ISETP.GT.AND P0, PT, R0, 0x31, P3 ;  /* 0x000000310000780c */ /* 0x000fc80001f04270 */
[----:B------:R-:W-:-:S03]  /*15aa0*/  F2FP.BF16.F32.PACK_AB R9, RZ, R9 ;  /* 0x00000009ff09723e */ /* 0x000fc600000010ff */
[----:B------:R0:W-:Y:S04]  /*15ab0*/  @P1 STG.E.U16 desc[UR36][R6.64+0x50], R10 ;  /* 0x0000500a06001986 */ /* 0x0001e8000c101524 */
[----:B0-----:R-:W5:Y:S01]  /*15ac0*/  LDL.LU R10, [R1+0x74] ;  /* 0x00007400010a7983 */ /* 0x001f620000300800 */
[----:B---3--:R-:W-:-:S05]  /*15ad0*/  FMUL R3, R3, R2 ;  /* 0x0000000203037220 */ /* 0x008fca0000400000 */
[----:B------:R-:W-:Y:S01]  /*15ae0*/  F2FP.BF16.F32.PACK_AB R3, RZ, R3 ;  /* 0x00000003ff03723e */ /* 0x000fe200000010ff */
[----:B----4-:R-:W-:-:S04]  /*15af0*/  FMUL R8, R8, R2 ;  /* 0x0000000208087220 */ /* 0x010fc80000400000 */
[----:B------:R0:W-:Y:S04]  /*15b00*/  @P4 STG.E.U16 desc[UR36][R6.64+0x52], R3 ;  /* 0x0000520306004986 */ /* 0x0001e8000c101524 */
[----:B------:R1:W-:Y:S01]  /*15b10*/  @P5 STG.E.U16 desc[UR36][R4.64+0x60], R9 ;  /* 0x0000600904005986 */ /* 0x0003e2000c101524 */
[----:B0-----:R-:W-:-:S03]  /*15b20*/  F2FP.BF16.F32.PACK_AB R3, RZ, R8 ;  /* 0x00000008ff03723e */ /* 0x001fc600000010ff */
[----:B------:R-:W3:Y:S01]  /*15b30*/  LDL.LU R8, [R1+0x68] ;  /* 0x0000680001087983 */ /* 0x000ee20000300800 */
[----:B-1----:R-:W-:-:S03]  /*15b40*/  PRMT R9, R3, 0x7610, R9 ;  /* 0x0000761003097816 */ /* 0x002fc60000000009 */
[----:B------:R-:W4:Y:S04]  /*15b50*/  LDL.LU R3, [R1+0x6c] ;  /* 0x00006c0001037983 */ /* 0x000f280000300800 */
[----:B------:R0:W-:Y:S04]  /*15b60*/  @P0 STG.E.U16 desc[UR36][R4.64+0x62], R9 ;  /* 0x0000620904000986 */ /* 0x0001e8000c101524 */
[----:B0-----:R-:W2:Y:S01]  /*15b70*/  LDL.LU R9, [R1+0x70] ;  /* 0x0000700001097983 */ /* 0x001ea20000300800 */
[----:B------:R-:W-:Y:S01]  /*15b80*/  ISETP.GT.AND P1, PT, R0, 0x30, P2 ;  /* 0x000000300000780c */ /* 0x000fe20001724270 */
[----:B---3--:R-:W-:-:S05]  /*15b90*/  FMUL R8, R8, R2 ;  /* 0x0000000208087220 */ /* 0x008fca0000400000 */
[----:B------:R-:W-:-:S07]  /*15ba0*/  F2FP.BF16.F32.PACK_AB R8, RZ, R8 ;  /* 0x00000008ff08723e */ /* 0x000fce00000010ff */
[----:B------:R0:W-:Y:S01]  /*15bb0*/  @P1 STG.E.U16 desc[UR36][R6.64+0x60], R8 ;  /* 0x0000600806001986 */ /* 0x0001e2000c101524 */
[----:B--2---:R-:W-:-:S05]  /*15bc0*/  FMUL R9, R9, R2 ;  /* 0x0000000209097220 */ /* 0x004fca0000400000 */
[----:B0-----:R-:W-:-:S04]  /*15bd0*/  F2FP.BF16.F32.PACK_AB R8, RZ, R9 ;  /* 0x00000009ff08723e */ /* 0x001fc800000010ff */
[----:B------:R-:W-:Y:S02]  /*15be0*/  PRMT R9, R8, 0x7610, R9 ;  /* 0x0000761008097816 */ /* 0x000fe40000000009 */
[----:B------:R-:W2:Y:S01]  /*15bf0*/  LDL.LU R8, [R1+0x78] ;  /* 0x0000780001087983 */ /* 0x000ea20000300800 */
[C---:B------:R-:W-:Y:S01]  /*15c00*/  ISETP.GT.AND P4, PT, R0.reuse, 0x31, P2 ;  /* 0x000000310000780c */ /* 0x040fe20001784270 */
[-C--:B----4-:R-:W-:Y:S01]  /*15c10*/  FMUL R3, R3, R2.reuse ;  /* 0x0000000203037220 */ /* 0x090fe20000400000 */
[----:B------:R-:W-:Y:S01]  /*15c20*/  ISETP.GT.AND P5, PT, R0, 0x38, P3 ;  /* 0x000000380000780c */ /* 0x000fe20001fa4270 */
[----:B-----5:R-:W-:-:S03]  /*15c30*/  FMUL R10, R10, R2 ;  /* 0x000000020a0a7220 */ /* 0x020fc60000400000 */
[----:B------:R-:W-:Y:S02]  /*15c40*/  F2FP.BF16.F32.PACK_AB R3, RZ, R3 ;  /* 0x00000003ff03723e */ /* 0x000fe400000010ff */
[----:B------:R-:W-:-:S05]  /*15c50*/  ISETP.GT.AND P6, PT, R0, 0x39, P3 ;  /* 0x000000390000780c */ /* 0x000fca0001fc4270 */
[----:B------:R0:W-:Y:S04]  /*15c60*/  @P4 STG.E.U16 desc[UR36][R6.64+0x62], R3 ;  /* 0x0000620306004986 */ /* 0x0001e8000c101524 */
[----:B------:R1:W-:Y:S01]  /*15c70*/  @P5 STG.E.U16 desc[UR36][R4.64+0x70], R9 ;  /* 0x0000700904005986 */ /* 0x0003e2000c101524 */
[----:B0-----:R-:W-:-:S04]  /*15c80*/  F2FP.BF16.F32.PACK_AB R3, RZ, R10 ;  /* 0x0000000aff03723e */ /* 0x001fc800000010ff */
[----:B------:R-:W-:Y:S01]  /*15c90*/  PRMT R10, R3, 0x7610, R10 ;  /* 0x00007610030a7816 */ /* 0x000fe2000000000a */
[----:B-1----:R-:W3:Y:S04]  /*15ca0*/  LDL.LU R9, [R1+0x80] ;  /* 0x0000800001097983 */ /* 0x002ee80000300800 */
[----:B------:R0:W-:Y:S01]  /*15cb0*/  @P6 STG.E.U16 desc[UR36][R4.64+0x72], R10 ;  /* 0x0000720a04006986 */ /* 0x0001e2000c101524 */
[----:B--2---:R-:W-:-:S05]  /*15cc0*/  FMUL R8, R8, R2 ;  /* 0x0000000208087220 */ /* 0x004fca0000400000 */
[----:B------:R-:W-:Y:S02]  /*15cd0*/  F2FP.BF16.F32.PACK_AB R3, RZ, R8 ;  /* 0x00000008ff03723e */ /* 0x000fe400000010ff */
[----:B------:R-:W2:Y:S02]  /*15ce0*/  LDL.LU R8, [R1+0x7c] ;  /* 0x00007c0001087983 */ /* 0x000ea40000300800 */
[----:B0-----:R-:W-:Y:S02]  /*15cf0*/  PRMT R10, R3, 0x7610, R10 ;  /* 0x00007610030a7816 */ /* 0x001fe4000000000a */
[----:B------:R-:W4:Y:S01]  /*15d00*/  LDL.LU R3, [R1+0x84] ;  /* 0x0000840001037983 */ /* 0x000f220000300800 */
[C---:B------:R-:W-:Y:S02]  /*15d10*/  ISETP.GT.AND P0, PT, R0.reuse, 0x38, P2 ;  /* 0x000000380000780c */ /* 0x040fe40001704270 */
[C---:B------:R-:W-:Y:S02]  /*15d20*/  ISETP.GT.AND P1, PT, R0.reuse, 0x39, P2 ;  /* 0x000000390000780c */ /* 0x040fe40001724270 */
[----:B------:R-:W-:-:S02]  /*15d30*/  ISETP.GT.AND P4, PT, R0, 0x40, P3 ;  /* 0x000000400000780c */ /* 0x000fc40001f84270 */
[----:B------:R-:W-:-:S07]  /*15d40*/  ISETP.GT.AND P5, PT, R0, 0x41, P3 ;  /* 0x000000410000780c */ /* 0x000fce0001fa4270 */
[----:B------:R0:W-:Y:S01]  /*15d50*/  @P0 STG.E.U16 desc[UR36][R6.64+0x70], R10 ;  /* 0x0000700a06000986 */ /* 0x0001e2000c101524 */
[----:B---3--:R-:W-:-:S05]  /*15d60*/  FMUL R9, R9, R2 ;  /* 0x0000000209097220 */ /* 0x008fca0000400000 */
[----:B------:R-:W-:Y:S01]  /*15d70*/  F2FP.BF16.F32.PACK_AB R9, RZ, R9 ;  /* 0x00000009ff09723e */ /* 0x000fe200000010ff */
[-C--:B--2---:R-:W-:Y:S01]  /*15d80*/  FMUL R8, R8, R2.reuse ;  /* 0x0000000208087220 */ /* 0x084fe20000400000 */
[----:B----4-:R-:W-:-:S04]  /*15d90*/  FMUL R3, R3, R2 ;  /* 0x0000000203037220 */ /* 0x010fc80000400000 */
[----:B------:R-:W-:-:S04]  /*15da0*/  F2FP.BF16.F32.PACK_AB R8, RZ, R8 ;  /* 0x00000008ff08723e */ /* 0x000fc800000010ff */
[----:B0-----:R-:W-:Y:S02]  /*15db0*/  PRMT R10, R8, 0x7610, R10 ;  /* 0x00007610080a7816 */ /* 0x001fe4000000000a */
[----:B------:R-:W-:Y:S01]  /*15dc0*/  F2FP.BF16.F32.PACK_AB R3, RZ, R3 ;  /* 0x00000003ff03723e */ /* 0x000fe200000010ff */
[----:B------:R-:W2:Y:S04]  /*15dd0*/  LDL.LU R8, [R1+0x88] ;  /* 0x0000880001087983 */ /* 0x000ea80000300800 */
[----:B------:R-:W-:Y:S04]  /*15de0*/  @P1 STG.E.U16 desc[UR36][R6.64+0x72], R10 ;  /* 0x0000720a06001986 */ /* 0x000fe8000c101524 */
[----:B------:R0:W-:Y:S04]  /*15df0*/  @P4 STG.E.U16 desc[UR36][R4.64+0x80], R9 ;  /* 0x0000800904004986 */ /* 0x0001e8000c101524 */
[----:B------:R1:W-:Y:S04]  /*15e00*/  @P5 STG.E.U16 desc[UR36][R4.64+0x82], R3 ;  /* 0x0000820304005986 */ /* 0x0003e8000c101524 */
[----:B0-----:R-:W3:Y:S04]  /*15e10*/  LDL.LU R9, [R1+0x94] ;  /* 0x0000940001097983 */ /* 0x001ee80000300800 */
[----:B-1----:R-:W4:Y:S01]  /*15e20*/  LDL.LU R3, [R1+0x98] ;  /* 0x0000980001037983 */ /* 0x002f220000300800 */
[----:B------:R-:W-:Y:S01]  /*15e30*/  ISETP.GT.AND P0, PT, R0, 0x40, P2 ;  /* 0x000000400000780c */ /* 0x000fe20001704270 */
[----:B--2---:R-:W-:-:S05]  /*15e40*/  FMUL R8, R8, R2 ;  /* 0x0000000208087220 */ /* 0x004fca0000400000 */
[----:B------:R-:W-:-:S07]  /*15e50*/  F2FP.BF16.F32.PACK_AB R8, RZ, R8 ;  /* 0x00000008ff08723e */ /* 0x000fce00000010ff */
[----:B------:R0:W-:Y:S01]  /*15e60*/  @P0 STG.E.U16 desc[UR36][R6.64+0x80], R8 ;  /* 0x0000800806000986 */ /* 0x0001e2000c101524 */
[----:B----4-:R-:W-:-:S05]  /*15e70*/  FMUL R3, R3, R2 ;  /* 0x0000000203037220 */ /* 0x010fca0000400000 */
[----:B0-----:R-:W-:Y:S02]  /*15e80*/  F2FP.BF16.F32.PACK_AB R8, RZ, R3 ;  /* 0x00000003ff08723e */ /* 0x001fe400000010ff */
[----:B------:R-:W2:Y:S02]  /*15e90*/  LDL.LU R3, [R1+0x9c] ;  /* 0x00009c0001037983 */ /* 0x000ea40000300800 */
[----:B------:R-:W-:Y:S02]  /*15ea0*/  PRMT R13, R8, 0x7610, R13 ;  /* 0x00007610080d7816 */ /* 0x000fe4000000000d */
[----:B------:R-:W4:Y:S01]  /*15eb0*/  LDL.LU R8, [R1+0xa0] ;  /* 0x0000a00001087983 */ /* 0x000f220000300800 */
[C---:B------:R-:W-:Y:S01]  /*15ec0*/  ISETP.GT.AND P1, PT, R0.reuse, 0x41, P2 ;  /* 0x000000410000780c */ /* 0x040fe20001724270 */
[-C--:B---3--:R-:W-:Y:S01]  /*15ed0*/  FMUL R9, R9, R2.reuse ;  /* 0x0000000209097220 */ /* 0x088fe20000400000 */
[-C--:B------:R-:W-:Y:S01]  /*15ee0*/  FMUL R11, R11, R2.reuse ;  /* 0x000000020b0b7220 */ /* 0x080fe20000400000 */
[----:B------:R-:W-:Y:S01]  /*15ef0*/  ISETP.GT.AND P4, PT, R0, 0x48, P3 ;  /* 0x000000480000780c */ /* 0x000fe20001f84270 */
[----:B------:R-:W-:-:S02]  /*15f00*/  FMUL R12, R12, R2 ;  /* 0x000000020c0c7220 */ /* 0x000fc40000400000 */
[----:B------:R-:W-:Y:S02]  /*15f10*/  F2FP.BF16.F32.PACK_AB R9, RZ, R9 ;  /* 0x00000009ff09723e */ /* 0x000fe400000010ff */
[----:B------:R-:W-:Y:S02]  /*15f20*/  F2FP.BF16.F32.PACK_AB R11, RZ, R11 ;  /* 0x0000000bff0b723e */ /* 0x000fe400000010ff */
[----:B------:R-:W-:Y:S02]  /*15f30*/  F2FP.BF16.F32.PACK_AB R10, RZ, R12 ;  /* 0x0000000cff0a723e */ /* 0x000fe400000010ff */
[----:B------:R-:W-:Y:S02]  /*15f40*/  PRMT R12, R9, 0x7610, R12 ;  /* 0x00007610090c7816 */ /* 0x000fe4000000000c */
[C---:B------:R-:W-:Y:S01]  /*15f50*/  ISETP.GT.AND P5, PT, R0.reuse, 0x49, P3 ;  /* 0x000000490000780c */ /* 0x040fe20001fa4270 */
[----:B------:R-:W-:Y:S01]  /*15f60*/  @P1 STG.E.U16 desc[UR36][R6.64+0x82], R11 ;  /* 0x0000820b06001986 */ /* 0x000fe2000c101524 */
[----:B------:R-:W-:-:S02]  /*15f70*/  ISETP.GT.AND P0, PT, R0, 0x48, P2 ;  /* 0x000000480000780c */ /* 0x000fc40001704270 */
[C---:B------:R-:W-:Y:S01]  /*15f80*/  ISETP.GT.AND P1, PT, R0.reuse, 0x49, P2 ;  /* 0x000000490000780c */ /* 0x040fe20001724270 */
[----:B------:R0:W-:Y:S01]  /*15f90*/  @P4 STG.E.U16 desc[UR36][R4.64+0x90], R10 ;  /* 0x0000900a04004986 */ /* 0x0001e2000c101524 */
[----:B------:R-:W-:-:S07]  /*15fa0*/  ISETP.GT.AND P4, PT, R0, 0x50, P3 ;  /* 0x000000500000780c */ /* 0x000fce0001f84270 */
[----:B------:R1:W-:Y:S01]  /*15fb0*/  @P5 STG.E.U16 desc[UR36][R4.64+0x92], R12 ;  /* 0x0000920c04005986 */ /* 0x0003e2000c101524 */
[----:B------:R-:W-:-:S03]  /*15fc0*/  ISETP.GT.AND P5, PT, R0, 0x51, P3 ;  /* 0x000000510000780c */ /* 0x000fc60001fa4270 */
[----:B------:R3:W-:Y:S01]  /*15fd0*/  @P0 STG.E.U16 desc[UR36][R6.64+0x90], R13 ;  /* 0x0000900d06000986 */ /* 0x0007e2000c101524 */
[C---:B------:R-:W-:Y:S02]  /*15fe0*/  ISETP.GT.AND P0, PT, R0.reuse, 0x51, P2 ;  /* 0x000000510000780c */ /* 0x040fe40001704270 */
[----:B------:R-:W-:Y:S01]  /*15ff0*/  ISETP.GT.AND P6, PT, R0, 0x71, P3 ;  /* 0x000000710000780c */ /* 0x000fe20001fc4270 */
[----:B--2---:R-:W-:-:S05]  /*16000*/  FMUL R3, R3, R2 ;  /* 0x0000000203037220 */ /* 0x004fca0000400000 */
[----:B------:R-:W-:Y:S01]  /*16010*/  F2FP.BF16.F32.PACK_AB R9, RZ, R3 ;  /* 0x00000003ff09723e */ /* 0x000fe200000010ff */
[-C--:B----4-:R-:W-:Y:S01]  /*16020*/  FMUL R3, R8, R2.reuse ;  /* 0x0000000208037220 */ /* 0x090fe20000400000 */
[----:B------:R-:W-:-:S04]  /*16030*/  FMUL R8, R235, R2 ;  /* 0x00000002eb087220 */ /* 0x000fc80000400000 */
[----:B------:R-:W-:Y:S02]  /*16040*/  F2FP.BF16.F32.PACK_AB R3, RZ, R3 ;  /* 0x00000003ff03723e */ /* 0x000fe400000010ff */
[----:B0-----:R-:W-:Y:S02]  /*16050*/  PRMT R10, R9, 0x7610, R10 ;  /* 0x00007610090a7816 */ /* 0x001fe4000000000a */
[----:B------:R-:W-:Y:S01]  /*16060*/  PRMT R11, R3, 0x7610, R11 ;  /* 0x00007610030b7816 */ /* 0x000fe2000000000b */
[----:B------:R-:W-:Y:S01]  /*16070*/  FMUL R3, R233, R2 ;  /* 0x00000002e9037220 */ /* 0x000fe20000400000 */
[----:B------:R-:W-:Y:S01]  /*16080*/  F2FP.BF16.F32.PACK_AB R8, RZ, R8 ;  /* 0x00000008ff08723e */ /* 0x000fe200000010ff */
[----:B------:R-:W-:Y:S01]  /*16090*/  FMUL R9, R234, R2 ;  /* 0x00000002ea097220 */ /* 0x000fe20000400000 */
[----:B------:R0:W-:Y:S02]  /*160a0*/  @P1 STG.E.U16 desc[UR36][R6.64+0x92], R10 ;  /* 0x0000920a06001986 */ /* 0x0001e4000c101524 */
[----:B-1----:R-:W-:-:S02]  /*160b0*/  PRMT R12, R8, 0x7610, R12 ;  /* 0x00007610080c7816 */ /* 0x002fc4000000000c */
[----:B------:R-:W-:Y:S01]  /*160c0*/  F2FP.BF16.F32.PACK_AB R8, RZ, R3 ;  /* 0x00000003ff08723e */ /* 0x000fe200000010ff */
[-C--:B------:R-:W-:Y:S01]  /*160d0*/  FMUL R3, R232, R2.reuse ;  /* 0x00000002e8037220 */ /* 0x080fe20000400000 */
[C---:B------:R-:W-:Y:S02]  /*160e0*/  ISETP.GT.AND P1, PT, R0.reuse, 0x50, P2 ;  /* 0x000000500000780c */ /* 0x040fe40001724270 */
[----:B------:R-:W-:Y:S01]  /*160f0*/  F2FP.BF16.F32.PACK_AB R9, RZ, R9 ;  /* 0x00000009ff09723e */ /* 0x000fe200000010ff */
[----:B------:R1:W-:Y:S01]  /*16100*/  @P4 STG.E.U16 desc[UR36][R4.64+0xa0], R11 ;  /* 0x0000a00b04004986 */ /* 0x0003e2000c101524 */
[----:B------:R-:W-:Y:S02]  /*16110*/  ISETP.GT.AND P4, PT, R0, 0x58, P3 ;  /* 0x000000580000780c */ /* 0x000fe40001f84270 */
[----:B---3--:R-:W-:Y:S02]  /*16120*/  PRMT R13, R9, 0x7610, R13 ;  /* 0x00007610090d7816 */ /* 0x008fe4000000000d */
[----:B------:R-:W-:Y:S01]  /*16130*/  F2FP.BF16.F32.PACK_AB R9, RZ, R3 ;  /* 0x00000003ff09723e */ /* 0x000fe200000010ff */
[-C--:B------:R-:W-:Y:S01]  /*16140*/  FMUL R3, R230, R2.reuse ;  /* 0x00000002e6037220 */ /* 0x080fe20000400000 */
[----:B------:R-:W-:Y:S01]  /*16150*/  PRMT R14, R8, 0x7610, R14 ;  /* 0x00007610080e7816 */ /* 0x000fe2000000000e */
[----:B------:R-:W-:Y:S01]  /*16160*/  FMUL R8, R231, R2 ;  /* 0x00000002e7087220 */ /* 0x000fe20000400000 */
[----:B------:R2:W-:Y:S01]  /*16170*/  @P5 STG.E.U16 desc[UR36][R4.64+0xa2], R12 ;  /* 0x0000a20c04005986 */ /* 0x0005e2000c101524 */
[----:B------:R-:W-:-:S02]  /*16180*/  ISETP.GT.AND P5, PT, R0, 0x59, P3 ;  /* 0x000000590000780c */ /* 0x000fc40001fa4270 */
[----:B------:R-:W-:Y:S01]  /*16190*/  F2FP.BF16.F32.PACK_AB R3, RZ, R3 ;  /* 0x00000003ff03723e */ /* 0x000fe200000010ff */
[----:B------:R-:W-:Y:S01]  /*161a0*/  @P1 STG.E.U16 desc[UR36][R6.64+0xa0], R13 ;  /* 0x0000a00d06001986 */ /* 0x000fe2000c101524 */
[----:B0-----:R-:W-:Y:S01]  /*161b0*/  F2FP.BF16.F32.PACK_AB R10, RZ, R8 ;  /* 0x00000008ff0a723e */ /* 0x001fe200000010ff */
[-C--:B------:R-:W-:Y:S01]  /*161c0*/  FMUL R8, R229, R2.reuse ;  /* 0x00000002e5087220 */ /* 0x080fe20000400000 */
[----:B-1----:R-:W-:Y:S01]  /*161d0*/  PRMT R11, R3, 0x7610, R11 ;  /* 0x00007610030b7816 */ /* 0x002fe2000000000b */
[----:B------:R-:W-:Y:S01]  /*161e0*/  @P0 STG.E.U16 desc[UR36][R6.64+0xa2], R14 ;  /* 0x0000a20e06000986 */ /* 0x000fe2000c101524 */
[----:B------:R-:W-:Y:S01]  /*161f0*/  ISETP.GT.AND P0, PT, R0, 0x58, P2 ;  /* 0x000000580000780c */ /* 0x000fe20001704270 */
[----:B------:R-:W-:Y:S01]  /*16200*/  FMUL R3, R228, R2 ;  /* 0x00000002e4037220 */ /* 0x000fe20000400000 */
[C---:B------:R-:W-:Y:S01]  /*16210*/  ISETP.GT.AND P1, PT, R0.reuse, 0x59, P2 ;  /* 0x000000590000780c */ /* 0x040fe20001724270 */
[----:B------:R0:W-:Y:S01]  /*16220*/  @P4 STG.E.U16 desc[UR36][R4.64+0xb0], R9 ;  /* 0x0000b00904004986 */ /* 0x0001e2000c101524 */
[----:B------:R-:W-:-:S02]  /*16230*/  ISETP.GT.AND P4, PT, R0, 0x60, P3 ;  /* 0x000000600000780c */ /* 0x000fc40001f84270 */
[----:B------:R-:W-:Y:S01]  /*16240*/  F2FP.BF16.F32.PACK_AB R8, RZ, R8 ;  /* 0x00000008ff08723e */ /* 0x000fe200000010ff */
[----:B------:R1:W-:Y:S03]  /*16250*/  @P5 STG.E.U16 desc[UR36][R4.64+0xb2], R10 ;  /* 0x0000b20a04005986 */ /* 0x0003e6000c101524 */
[----:B--2---:R-:W-:Y:S02]  /*16260*/  PRMT R12, R8, 0x7610, R12 ;  /* 0x00007610080c7816 */ /* 0x004fe4000000000c */
[----:B0-----:R-:W-:Y:S01]  /*16270*/  F2FP.BF16.F32.PACK_AB R9, RZ, R3 ;  /* 0x00000003ff09723e */ /* 0x001fe200000010ff */
[-C--:B------:R-:W-:Y:S01]  /*16280*/  FMUL R3, R227, R2.reuse ;  /* 0x00000002e3037220 */ /* 0x080fe20000400000 */
[-C--:B------:R-:W-:Y:S02]  /*16290*/  FMUL R8, R226, R2.reuse ;  /* 0x00000002e2087220 */ /* 0x080fe40000400000 */
[----:B-1----:R-:W-:Y:S01]  /*162a0*/  PRMT R10, R9, 0x7610, R10 ;  /* 0x00007610090a7816 */ /* 0x002fe2000000000a */
[----:B------:R0:W-:Y:S01]  /*162b0*/  @P0 STG.E.U16 desc[UR36][R6.64+0xb0], R11 ;  /* 0x0000b00b06000986 */ /* 0x0001e2000c101524 */
[----:B------:R-:W-:Y:S01]  /*162c0*/  F2FP.BF16.F32.PACK_AB R3, RZ, R3 ;  /* 0x00000003ff03723e */ /* 0x000fe200000010ff */
[----:B------:R-:W-:Y:S01]  /*162d0*/  FMUL R9, R225, R2 ;  /* 0x00000002e1097220 */ /* 0x000fe20000400000 */
[C---:B------:R-:W-:Y:S01]  /*162e0*/  ISETP.GT.AND P5, PT, R0.reuse, 0x61, P3 ;  /* 0x000000610000780c */ /* 0x040fe20001fa4270 */
[----:B------:R1:W-:Y:S01]  /*162f0*/  @P1 STG.E.U16 desc[UR36][R6.64+0xb2], R12 ;  /* 0x0000b20c06001986 */ /* 0x0003e2000c101524 */
[----:B------:R-:W-:-:S03]  /*16300*/  ISETP.GT.AND P1, PT, R0, 0x60, P2 ;  /* 0x000000600000780c */ /* 0x000fc60001724270 */
[----:B------:R-:W-:Y:S01]  /*16310*/  @P4 STG.E.U16 desc[UR36][R4.64+0xc0], R10 ;  /* 0x0000c00a04004986 */ /* 0x000fe2000c101524 */
[----:B------:R-:W-:Y:S02]  /*16320*/  ISETP.GT.AND P4, PT, R0, 0x61, P2 ;  /* 0x000000610000780c */ /* 0x000fe40001784270 */
[----:B------:R-:W-:Y:S02]  /*16330*/  F2FP.BF16.F32.PACK_AB R8, RZ, R8 ;  /* 0x00000008ff08723e */ /* 0x000fe400000010ff */
[----:B0-----:R-:W-:Y:S01]  /*16340*/  PRMT R11, R3, 0x7610, R11 ;  /* 0x00007610030b7816 */ /* 0x001fe2000000000b */
[-C--:B------:R-:W-:Y:S01]  /*16350*/  FMUL R3, R224, R2.reuse ;  /* 0x00000002e0037220 */ /* 0x080fe20000400000 */
[----:B------:R-:W-:Y:S02]  /*16360*/  F2FP.BF16.F32.PACK_AB R9, RZ, R9 ;  /* 0x00000009ff09723e */ /* 0x000fe400000010ff */
[----:B-1----:R-:W-:Y:S02]  /*16370*/  PRMT R12, R8, 0x7610, R12 ;  /* 0x00007610080c7816 */ /* 0x002fe4000000000c */
[----:B------:R-:W-:Y:S01]  /*16380*/  F2FP.BF16.F32.PACK_AB R8, RZ, R3 ;  /* 0x00000003ff08723e */ /* 0x000fe200000010ff */
[----:B------:R-:W-:Y:S01]  /*16390*/  FMUL R3, R223, R2 ;  /* 0x00000002df037220 */ /* 0x000fe20000400000 */
[----:B------:R-:W-:Y:S01]  /*163a0*/  PRMT R13, R9, 0x7610, R13 ;  /* 0x00007610090d7816 */ /* 0x000fe2000000000d */
[----:B------:R0:W-:Y:S01]  /*163b0*/  @P5 STG.E.U16 desc[UR36][R4.64+0xc2], R11 ;  /* 0x0000c20b04005986 */ /* 0x0001e2000c101524 */
[----:B------:R-:W-:-:S02]  /*163c0*/  ISETP.GT.AND P0, PT, R0, 0x68, P3 ;  /* 0x000000680000780c */ /* 0x000fc40001f04270 */
[----:B------:R-:W-:Y:S01]  /*163d0*/  F2FP.BF16.F32.PACK_AB R9, RZ, R3 ;  /* 0x00000003ff09723e */ /* 0x000fe200000010ff */
[----:B------:R1:W-:Y:S01]  /*163e0*/  @P1 STG.E.U16 desc[UR36][R6.64+0xc0], R12 ;  /* 0x0000c00c06001986 */ /* 0x0003e2000c101524 */
[----:B------:R-:W-:-:S03]  /*163f0*/  FMUL R3, R221, R2 ;  /* 0x00000002dd037220 */ /* 0x000fc60000400000 */
[----:B------:R-:W-:Y:S01]  /*16400*/  @P4 STG.E.U16 desc[UR36][R6.64+0xc2], R13 ;  /* 0x0000c20d06004986 */ /* 0x000fe2000c101524 */
[----:B------:R-:W-:Y:S02]  /*16410*/  ISETP.GT.AND P4, PT, R0, 0x69, P3 ;  /* 0x000000690000780c */ /* 0x000fe40001f84270 */
[----:B------:R-:W-:Y:S01]  /*16420*/  PRMT R14, R8, 0x7610, R14 ;  /* 0x00007610080e7816 */ /* 0x000fe2000000000e */
[-C--:B------:R-:W-:Y:S01]  /*16430*/  FMUL R8, R222, R2.reuse ;  /* 0x00000002de087220 */ /* 0x080fe20000400000 */
[----:B------:R-:W-:Y:S02]  /*16440*/  F2FP.BF16.F32.PACK_AB R3, RZ, R3 ;  /* 0x00000003ff03723e */ /* 0x000fe400000010ff */
[----:B------:R-:W-:Y:S01]  /*16450*/  ISETP.GT.AND P1, PT, R0, 0x68, P2 ;  /* 0x000000680000780c */ /* 0x000fe20001724270 */
[----:B------:R-:W-:Y:S01]  /*16460*/  @P0 STG.E.U16 desc[UR36][R4.64+0xd0], R14 ;  /* 0x0000d00e04000986 */ /* 0x000fe2000c101524 */
[----:B0-----:R-:W-:Y:S01]  /*16470*/  PRMT R11, R3, 0x7610, R11 ;  /* 0x00007610030b7816 */ /* 0x001fe2000000000b */
[----:B------:R-:W-:Y:S01]  /*16480*/  FMUL R3, R219, R2 ;  /* 0x00000002db037220 */ /* 0x000fe20000400000 */
[----:B------:R-:W-:Y:S01]  /*16490*/  F2FP.BF16.F32.PACK_AB R10, RZ, R8 ;  /* 0x00000008ff0a723e */ /* 0x000fe200000010ff */
[----:B------:R-:W-:Y:S01]  /*164a0*/  FMUL R8, R220, R2 ;  /* 0x00000002dc087220 */ /* 0x000fe20000400000 */
[C---:B------:R-:W-:Y:S01]  /*164b0*/  ISETP.GT.AND P0, PT, R0.reuse, 0x69, P2 ;  /* 0x000000690000780c */ /* 0x040fe20001704270 */
[----:B------:R0:W-:Y:S01]  /*164c0*/  @P4 STG.E.U16 desc[UR36][R4.64+0xd2], R9 ;  /* 0x0000d20904004986 */ /* 0x0001e2000c101524 */
[----:B------:R-:W-:-:S02]  /*164d0*/  ISETP.GT.AND P5, PT, R0, 0x70, P3 ;  /* 0x000000700000780c */ /* 0x000fc40001fa4270 */
[----:B------:R-:W-:-:S04]  /*164e0*/  F2FP.BF16.F32.PACK_AB R8, RZ, R8 ;  /* 0x00000008ff08723e */ /* 0x000fc800000010ff */
[----:B-1----:R-:W-:Y:S02]  /*164f0*/  PRMT R12, R8, 0x7610, R12 ;  /* 0x00007610080c7816 */ /* 0x002fe4000000000c */
[----:B0-----:R-:W-:Y:S01]  /*16500*/  F2FP.BF16.F32.PACK_AB R9, RZ, R3 ;  /* 0x00000003ff09723e */ /* 0x001fe200000010ff */
[-C--:B------:R-:W-:Y:S01]  /*16510*/  FMUL R3, R218, R2.reuse ;  /* 0x00000002da037220 */ /* 0x080fe20000400000 */
[----:B------:R-:W-:Y:S01]  /*16520*/  FMUL R8, R217, R2 ;  /* 0x00000002d9087220 */ /* 0x000fe20000400000 */
[----:B------:R0:W-:Y:S03]  /*16530*/  @P1 STG.E.U16 desc[UR36][R6.64+0xd0], R10 ;  /* 0x0000d00a06001986 */ /* 0x0001e6000c101524 */
[----:B------:R-:W-:Y:S01]  /*16540*/  F2FP.BF16.F32.PACK_AB R3, RZ, R3 ;  /* 0x00000003ff03723e */ /* 0x000fe200000010ff */
[----:B------:R1:W-:Y:S01]  /*16550*/  @P0 STG.E.U16 desc[UR36][R6.64+0xd2], R11 ;  /* 0x0000d20b06000986 */ /* 0x0003e2000c101524 */
[----:B------:R-:W-:-:S02]  /*16560*/  ISETP.GT.AND P1, PT, R0, 0x70, P2 ;  /* 0x000000700000780c */ /* 0x000fc40001724270 */
[----:B------:R-:W-:Y:S01]  /*16570*/  F2FP.BF16.F32.PACK_AB R8, RZ, R8 ;  /* 0x00000008ff08723e */ /* 0x000fe200000010ff */
[----:B------:R2:W-:Y:S01]  /*16580*/  @P5 STG.E.U16 desc[UR36][R4.64+0xe0], R12 ;  /* 0x0000e00c04005986 */ /* 0x0005e2000c101524 */
[----:B0-----:R-:W-:Y:S01]  /*16590*/  PRMT R10, R9, 0x7610, R10 ;  /* 0x00007610090a7816 */ /* 0x001fe2000000000a */
[-C--:B------:R-:W-:Y:S01]  /*165a0*/  FMUL R9, R216, R2.reuse ;  /* 0x00000002d8097220 */ /* 0x080fe20000400000 */
[----:B-1----:R-:W-:Y:S01]  /*165b0*/  PRMT R11, R3, 0x7610, R11 ;  /* 0x00007610030b7816 */ /* 0x002fe2000000000b */
[----:B------:R-:W-:-:S03]  /*165c0*/  FMUL R3, R215, R2 ;  /* 0x00000002d7037220 */ /* 0x000fc60000400000 */
[----:B------:R-:W-:Y:S02]  /*165d0*/  F2FP.BF16.F32.PACK_AB R9, RZ, R9 ;  /* 0x00000009ff09723e */ /* 0x000fe400000010ff */
[----:B--2---:R-:W-:Y:S02]  /*165e0*/  PRMT R12, R8, 0x7610, R12 ;  /* 0x00007610080c7816 */ /* 0x004fe4000000000c */
[----:B------:R-:W-:Y:S01]  /*165f0*/  F2FP.BF16.F32.PACK_AB R8, RZ, R3 ;  /* 0x00000003ff08723e */ /* 0x000fe200000010ff */
[----:B------:R-:W-:Y:S01]  /*16600*/  FMUL R3, R214, R2 ;  /* 0x00000002d6037220 */ /* 0x000fe20000400000 */
[C---:B------:R-:W-:Y:S02]  /*16610*/  ISETP.GT.AND P4, PT, R0.reuse, 0x71, P2 ;  /* 0x000000710000780c */ /* 0x040fe40001784270 */
[----:B------:R-:W-:Y:S01]  /*16620*/  ISETP.GT.AND P5, PT, R0, 0x78, P3 ;  /* 0x000000780000780c */ /* 0x000fe20001fa4270 */
[----:B------:R0:W-:Y:S01]  /*16630*/  @P6 STG.E.U16 desc[UR36][R4.64+0xe2], R10 ;  /* 0x0000e20a04006986 */ /* 0x0001e2000c101524 */
[----:B------:R-:W-:-:S02]  /*16640*/  PRMT R13, R9, 0x7610, R13 ;  /* 0x00007610090d7816 */ /* 0x000fc4000000000d */
[----:B------:R-:W-:Y:S01]  /*16650*/  F2FP.BF16.F32.PACK_AB R9, RZ, R3 ;  /* 0x00000003ff09723e */ /* 0x000fe200000010ff */
[----:B------:R1:W-:Y:S01]  /*16660*/  @P1 STG.E.U16 desc[UR36][R6.64+0xe0], R11 ;  /* 0x0000e00b06001986 */ /* 0x0003e2000c101524 */
[----:B------:R-:W-:Y:S01]  /*16670*/  ISETP.GT.AND P0, PT, R0, 0x79, P3 ;  /* 0x000000790000780c */ /* 0x000fe20001f04270 */
[-C--:B------:R-:W-:Y:S01]  /*16680*/  FMUL R3, R212, R2.reuse ;  /* 0x00000002d4037220 */ /* 0x080fe20000400000 */
[----:B------:R-:W-:Y:S02]  /*16690*/  ISETP.GT.AND P1, PT, R0, 0x78, P2 ;  /* 0x000000780000780c */ /* 0x000fe40001724270 */
[----:B------:R-:W-:Y:S01]  /*166a0*/  PRMT R14, R8, 0x7610, R14 ;  /* 0x00007610080e7816 */ /* 0x000fe2000000000e */
[----:B------:R-:W-:Y:S01]  /*166b0*/  FMUL R8, R213, R2 ;  /* 0x00000002d5087220 */ /* 0x000fe20000400000 */
[----:B------:R-:W-:Y:S01]  /*166c0*/  F2FP.BF16.F32.PACK_AB R3, RZ, R3 ;  /* 0x00000003ff03723e */ /* 0x000fe200000010ff */
[----:B------:R2:W-:Y:S01]  /*166d0*/  @P4 STG.E.U16 desc[UR36][R6.64+0xe2], R12 ;  /* 0x0000e20c06004986 */ /* 0x0005e2000c101524 */
[----:B------:R-:W-:-:S02]  /*166e0*/  ISETP.GT.AND P4, PT, R0, 0x79, P2 ;  /* 0x000000790000780c */ /* 0x000fc40001784270 */
[----:B0-----:R-:W-:Y:S01]  /*166f0*/  F2FP.BF16.F32.PACK_AB R10, RZ, R8 ;  /* 0x00000008ff0a723e */ /* 0x001fe200000010ff */
[----:B------:R-:W-:Y:S01]  /*16700*/  @P5 STG.E.U16 desc[UR36][R4.64+0xf0], R13 ;  /* 0x0000f00d04005986 */ /* 0x000fe2000c101524 */
[----:B-1----:R-:W-:Y:S01]  /*16710*/  PRMT R11, R3, 0x7610, R11 ;  /* 0x00007610030b7816 */ /* 0x002fe2000000000b */
[-C--:B------:R-:W-:Y:S01]  /*16720*/  FMUL R3, R210, R2.reuse ;  /* 0x00000002d2037220 */ /* 0x080fe20000400000 */
[----:B------:R-:W-:Y:S01]  /*16730*/  FMUL R8, R211, R2 ;  /* 0x00000002d3087220 */ /* 0x000fe20000400000 */
[C---:B------:R-:W-:Y:S01]  /*16740*/  ISETP.GT.AND P5, PT, R0.reuse, 0x80, P3 ;  /* 0x000000800000780c */ /* 0x040fe20001fa4270 */
[----:B------:R-:W-:Y:S01]  /*16750*/  @P0 STG.E.U16 desc[UR36][R4.64+0xf2], R14 ;  /* 0x0000f20e04000986 */ /* 0x000fe2000c101524 */
[----:B------:R-:W-:-:S03]  /*16760*/  ISETP.GT.AND P6, PT, R0, 0x81, P3 ;  /* 0x000000810000780c */ /* 0x000fc60001fc4270 */
[----:B------:R0:W-:Y:S01]  /*16770*/  @P1 STG.E.U16 desc[UR36][R6.64+0xf0], R9 ;  /* 0x0000f00906001986 */ /* 0x0001e2000c101524 */
[----:B------:R-:W-:-:S04]  /*16780*/  F2FP.BF16.F32.PACK_AB R8, RZ, R8 ;  /* 0x00000008ff08723e */ /* 0x000fc800000010ff */
[----:B--2---:R-:W-:Y:S01]  /*16790*/  PRMT R12, R8, 0x7610, R12 ;  /* 0x00007610080c7816 */ /* 0x004fe2000000000c */
[-C--:B------:R-:W-:Y:S01]  /*167a0*/  FMUL R8, R208, R2.reuse ;  /* 0x00000002d0087220 */ /* 0x080fe20000400000 */
[----:B0-----:R-:W-:Y:S01]  /*167b0*/  F2FP.BF16.F32.PACK_AB R9, RZ, R3 ;  /* 0x00000003ff09723e */ /* 0x001fe200000010ff */
[----:B------:R-:W-:Y:S01]  /*167c0*/  FMUL R3, R209, R2 ;  /* 0x00000002d1037220 */ /* 0x000fe20000400000 */
[----:B------:R0:W-:Y:S01]  /*167d0*/  @P4 STG.E.U16 desc[UR36][R6.64+0xf2], R10 ;  /* 0x0000f20a06004986 */ /* 0x0001e2000c101524 */
[----:B------:R-:W-:-:S03]  /*167e0*/  ISETP.GT.AND P0, PT, R0, 0x80, P2 ;  /* 0x000000800000780c */ /* 0x000fc60001704270 */
[----:B------:R-:W-:Y:S01]  /*167f0*/  F2FP.BF16.F32.PACK_AB R3, RZ, R3 ;  /* 0x00000003ff03723e */ /* 0x000fe200000010ff */
[----:B------:R1:W-:Y:S01]  /*16800*/  @P5 STG.E.U16 desc[UR36][R4.64+0x100], R11 ;  /* 0x0001000b04005986 */ /* 0x0003e2000c101524 */
[----:B------:R-:W-:Y:S02]  /*16810*/  ISETP.GT.AND P1, PT, R0, 0x81, P2 ;  /* 0x000000810000780c */ /* 0x000fe40001724270 */
[----:B------:R-:W-:Y:S01]  /*16820*/  F2FP.BF16.F32.PACK_AB R8, RZ, R8 ;  /* 0x00000008ff08723e */ /* 0x000fe200000010ff */
[----:B------:R2:W-:Y:S01]  /*16830*/  @P6 STG.E.U16 desc[UR36][R4.64+0x102], R12 ;  /* 0x0001020c04006986 */ /* 0x0005e2000c101524 */
[----:B0-----:R-:W-:Y:S01]  /*16840*/  PRMT R10, R9, 0x7610, R10 ;  /* 0x00007610090a7816 */ /* 0x001fe2000000000a */
[-C--:B------:R-:W-:Y:S01]  /*16850*/  FMUL R9, R207, R2.reuse ;  /* 0x00000002cf097220 */ /* 0x080fe20000400000 */
[----:B-1----:R-:W-:Y:S01]  /*16860*/  PRMT R11, R3, 0x7610, R11 ;  /* 0x00007610030b7816 */ /* 0x002fe2000000000b */
[----:B------:R-:W-:Y:S01]  /*16870*/  FMUL R3, R206, R2 ;  /* 0x00000002ce037220 */ /* 0x000fe20000400000 */
[----:B------:R-:W-:-:S02]  /*16880*/  ISETP.GT.AND P4, PT, R0, 0x88, P3 ;  /* 0x000000880000780c */ /* 0x000fc40001f84270 */
[----:B--2---:R-:W-:Y:S02]  /*16890*/  PRMT R12, R8, 0x7610, R12 ;  /* 0x00007610080c7816 */ /* 0x004fe4000000000c */
[----:B------:R-:W-:Y:S01]  /*168a0*/  F2FP.BF16.F32.PACK_AB R8, RZ, R3 ;  /* 0x00000003ff08723e */ /* 0x000fe200000010ff */
[-C--:B------:R-:W-:Y:S01]  /*168b0*/  FMUL R3, R205, R2.reuse ;  /* 0x00000002cd037220 */ /* 0x080fe20000400000 */
[----:B------:R-:W-:Y:S02]  /*168c0*/  F2FP.BF16.F32.PACK_AB R9, RZ, R9 ;  /* 0x00000009ff09723e */ /* 0x000fe400000010ff */
[C---:B------:R-:W-:Y:S01]  /*168d0*/  ISETP.GT.AND P5, PT, R0.reuse, 0x89, P3 ;  /* 0x000000890000780c */ /* 0x040fe20001fa4270 */
[----:B------:R0:W-:Y:S01]  /*168e0*/  @P0 STG.E.U16 desc[UR36][R6.64+0x100], R10 ;  /* 0x0001000a06000986 */ /* 0x0001e2000c101524 */
[----:B------:R-:W-:Y:S02]  /*168f0*/  PRMT R13, R9, 0x7610, R13 ;  /* 0x00007610090d7816 */ /* 0x000fe4000000000d */
[----:B------:R-:W-:Y:S01]  /*16900*/  F2FP.BF16.F32.PACK_AB R9, RZ, R3 ;  /* 0x00000003ff09723e */ /* 0x000fe200000010ff */
[----:B------:R1:W-:Y:S01]  /*16910*/  @P1 STG.E.U16 desc[UR36][R6.64+0x102], R11 ;  /* 0x0001020b06001986 */ /* 0x0003e2000c101524 */
[C---:B------:R-:W-:Y:S01]  /*16920*/  ISETP.GT.AND P0, PT, R0.reuse, 0x88, P2 ;  /* 0x000000880000780c */ /* 0x040fe20001704270 */
[----:B------:R-:W-:Y:S01]  /*16930*/  FMUL R3, R203, R2 ;  /* 0x00000002cb037220 */ /* 0x000fe20000400000 */
[----:B------:R-:W-:-:S02]  /*16940*/  ISETP.GT.AND P1, PT, R0, 0x89, P2 ;  /* 0x000000890000780c */ /* 0x000fc40001724270 */
[----:B------:R-:W-:Y:S01]  /*16950*/  PRMT R14, R8, 0x7610, R14 ;  /* 0x00007610080e7816 */ /* 0x000fe2000000000e */
[----:B------:R-:W-:Y:S01]  /*16960*/  FMUL R8, R204, R2 ;  /* 0x00000002cc087220 */ /* 0x000fe20000400000 */
[----:B------:R-:W-:Y:S01]  /*16970*/  F2FP.BF16.F32.PACK_AB R3, RZ, R3 ;  /* 0x00000003ff03723e */ /* 0x000fe200000010ff */
[----:B------:R2:W-:Y:S01]  /*16980*/  @P4 STG.E.U16 desc[UR36][R4.64+0x110], R12 ;  /* 0x0001100c04004986 */ /* 0x0005e2000c101524 */
[----:B------:R-:W-:Y:S02]  /*16990*/  ISETP.GT.AND P4, PT, R0, 0x90, P3 ;  /* 0x000000900000780c */ /* 0x000fe40001f84270 */
        /* <DEDUP_REMOVED lines=9> */
[----:B------:R-:W-:Y:S02]  /*16a30*/  F2FP.BF16.F32.PACK_AB R8, RZ, R8 ;  /* 0x00000008ff08723e */ /* 0x000fe400000010ff */
[----:B------:R-:W-:Y:S01]  /*16a40*/  ISETP.GT.AND P1, PT, R0, 0x91, P2 ;  /* 0x000000910000780c */ /* 0x000fe20001724270 */
[----:B------:R1:W-:Y:S01]  /*16a50*/  @P4 STG.E.U16 desc[UR36][R4.64+0x120], R10 ;  /* 0x0001200a04004986 */ /* 0x0003e2000c101524 */
[----:B--2---:R-:W-:Y:S01]  /*16a60*/  PRMT R12, R8, 0x7610, R12 ;  /* 0x00007610080c7816 */ /* 0x004fe2000000000c */
[-C--:B------:R-:W-:Y:S01]  /*16a70*/  FMUL R8, R199, R2.reuse ;  /* 0x00000002c7087220 */ /* 0x080fe20000400000 */
[----:B0-----:R-:W-:Y:S01]  /*16a80*/  F2FP.BF16.F32.PACK_AB R9, RZ, R3 ;  /* 0x00000003ff09723e */ /* 0x001fe200000010ff */
[----:B------:R-:W-:Y:S01]  /*16a90*/  FMUL R3, R200, R2 ;  /* 0x00000002c8037220 */ /* 0x000fe20000400000 */
[----:B------:R-:W-:Y:S01]  /*16aa0*/  ISETP.GT.AND P4, PT, R0, 0x98, P3 ;  /* 0x000000980000780c */ /* 0x000fe20001f84270 */
[----:B------:R0:W-:Y:S03]  /*16ab0*/  @P5 STG.E.U16 desc[UR36][R4.64+0x122], R11 ;  /* 0x0001220b04005986 */ /* 0x0001e6000c101524 */
[----:B------:R-:W-:-:S02]  /*16ac0*/  F2FP.BF16.F32.PACK_AB R3, RZ, R3 ;  /* 0x00000003ff03723e */ /* 0x000fc400000010ff */
[----:B-1----:R-:W-:Y:S01]  /*16ad0*/  PRMT R10, R9, 0x7610, R10 ;  /* 0x00007610090a7816 */ /* 0x002fe2000000000a */
[----:B------:R-:W-:Y:S01]  /*16ae0*/  FMUL R9, R198, R2 ;  /* 0x00000002c6097220 */ /* 0x000fe20000400000 */
[----:B------:R-:W-:Y:S01]  /*16af0*/  F2FP.BF16.F32.PACK_AB R8, RZ, R8 ;  /* 0x00000008ff08723e */ /* 0x000fe200000010ff */
[----:B------:R1:W-:Y:S01]  /*16b00*/  @P0 STG.E.U16 desc[UR36][R6.64+0x120], R12 ;  /* 0x0001200c06000986 */ /* 0x0003e2000c101524 */
[----:B0-----:R-:W-:Y:S01]  /*16b10*/  PRMT R11, R3, 0x7610, R11 ;  /* 0x00007610030b7816 */ /* 0x001fe2000000000b */
[----:B------:R-:W-:Y:S01]  /*16b20*/  FMUL R3, R197, R2 ;  /* 0x00000002c5037220 */ /* 0x000fe20000400000 */
[C---:B------:R-:W-:Y:S01]  /*16b30*/  ISETP.GT.AND P5, PT, R0.reuse, 0x99, P3 ;  /* 0x000000990000780c */ /* 0x040fe20001fa4270 */
[----:B------:R0:W-:Y:S01]  /*16b40*/  @P1 STG.E.U16 desc[UR36][R6.64+0x122], R10 ;  /* 0x0001220a06001986 */ /* 0x0001e2000c101524 */
[----:B------:R-:W-:Y:S02]  /*16b50*/  ISETP.GT.AND P1, PT, R0, 0x98, P2 ;  /* 0x000000980000780c */ /* 0x000fe40001724270 */
[----:B------:R-:W-:-:S02]  /*16b60*/  F2FP.BF16.F32.PACK_AB R9, RZ, R9 ;  /* 0x00000009ff09723e */ /* 0x000fc400000010ff */
[----:B-1----:R-:W-:Y:S02]  /*16b70*/  PRMT R12, R8, 0x7610, R12 ;  /* 0x00007610080c7816 */ /* 0x002fe4000000000c */
[----:B------:R-:W-:Y:S01]  /*16b80*/  F2FP.BF16.F32.PACK_AB R8, RZ, R3 ;  /* 0x00000003ff08723e */ /* 0x000fe200000010ff */
[-C--:B------:R-:W-:Y:S01]  /*16b90*/  FMUL R3, R196, R2.reuse ;  /* 0x00000002c4037220 */ /* 0x080fe20000400000 */
[C---:B------:R-:W-:Y:S01]  /*16ba0*/  ISETP.GT.AND P0, PT, R0.reuse, 0x99, P2 ;  /* 0x000000990000780c */ /* 0x040fe20001704270 */
[----:B------:R1:W-:Y:S01]  /*16bb0*/  @P4 STG.E.U16 desc[UR36][R4.64+0x130], R11 ;  /* 0x0001300b04004986 */ /* 0x0003e2000c101524 */
[----:B------:R-:W-:Y:S02]  /*16bc0*/  ISETP.GT.AND P4, PT, R0, 0xa0, P3 ;  /* 0x000000a00000780c */ /* 0x000fe40001f84270 */
[----:B------:R-:W-:Y:S02]  /*16bd0*/  PRMT R13, R9, 0x7610, R13 ;  /* 0x00007610090d7816 */ /* 0x000fe4000000000d */
        /* <DEDUP_REMOVED lines=68> */
[----:B------:R-:W-:Y:S02]  /*17020*/  ISETP.GT.AND P1, PT, R0, 0xb8, P2 ;  /* 0x000000b80000780c */ /* 0x000fe40001724270 */
[----:B------:R-:W-:Y:S02]  /*17030*/  F2FP.BF16.F32.PACK_AB R8, RZ, R8 ;  /* 0x00000008ff08723e */ /* 0x000fe400000010ff */
[----:B0-----:R-:W-:Y:S01]  /*17040*/  PRMT R10, R9, 0x7610, R10 ;  /* 0x00007610090a7816 */ /* 0x001fe2000000000a */
[-C--:B------:R-:W-:Y:S01]  /*17050*/  FMUL R9, R180, R2.reuse ;  /* 0x00000002b4097220 */ /* 0x080fe20000400000 */
[----:B-1----:R-:W-:Y:S01]  /*17060*/  PRMT R11, R3, 0x7610, R11 ;  /* 0x00007610030b7816 */ /* 0x002fe2000000000b */
[----:B------:R-:W-:Y:S01]  /*17070*/  FMUL R3, R179, R2 ;  /* 0x00000002b3037220 */ /* 0x000fe20000400000 */
[----:B------:R0:W-:Y:S02]  /*17080*/  @P5 STG.E.U16 desc[UR36][R4.64+0x170], R12 ;  /* 0x0001700c04005986 */ /* 0x0001e4000c101524 */
[----:B------:R-:W-:-:S02]  /*17090*/  F2FP.BF16.F32.PACK_AB R9, RZ, R9 ;  /* 0x00000009ff09723e */ /* 0x000fc400000010ff */
[C---:B------:R-:W-:Y:S02]  /*170a0*/  ISETP.GT.AND P4, PT, R0.reuse, 0xb9, P2 ;  /* 0x000000b90000780c */ /* 0x040fe40001784270 */
[----:B------:R-:W-:Y:S02]  /*170b0*/  ISETP.GT.AND P5, PT, R0, 0xc0, P3 ;  /* 0x000000c00000780c */ /* 0x000fe40001fa4270 */
[----:B0-----:R-:W-:Y:S02]  /*170c0*/  PRMT R12, R8, 0x7610, R12 ;  /* 0x00007610080c7816 */ /* 0x001fe4000000000c */
[----:B------:R-:W-:Y:S01]  /*170d0*/  F2FP.BF16.F32.PACK_AB R8, RZ, R3 ;  /* 0x00000003ff08723e */ /* 0x000fe200000010ff */
[----:B------:R-:W-:Y:S01]  /*170e0*/  FMUL R3, R178, R2 ;  /* 0x00000002b2037220 */ /* 0x000fe20000400000 */
[----:B------:R-:W-:Y:S01]  /*170f0*/  PRMT R13, R9, 0x7610, R13 ;  /* 0x00007610090d7816 */ /* 0x000fe2000000000d */
[----:B------:R0:W-:Y:S01]  /*17100*/  @P6 STG.E.U16 desc[UR36][R4.64+0x172], R10 ;  /* 0x0001720a04006986 */ /* 0x0001e2000c101524 */
[----:B------:R-:W-:-:S02]  /*17110*/  ISETP.GT.AND P0, PT, R0, 0xc1, P3 ;  /* 0x000000c10000780c */ /* 0x000fc40001f04270 */
[----:B------:R-:W-:Y:S01]  /*17120*/  F2FP.BF16.F32.PACK_AB R9, RZ, R3 ;  /* 0x00000003ff09723e */ /* 0x000fe200000010ff */
[----:B------:R1:W-:Y:S01]  /*17130*/  @P1 STG.E.U16 desc[UR36][R6.64+0x170], R11 ;  /* 0x0001700b06001986 */ /* 0x0003e2000c101524 */
[-C--:B------:R-:W-:Y:S01]  /*17140*/  FMUL R3, R176, R2.reuse ;  /* 0x00000002b0037220 */ /* 0x080fe20000400000 */
[----:B------:R-:W-:Y:S02]  /*17150*/  ISETP.GT.AND P1, PT, R0, 0xc0, P2 ;  /* 0x000000c00000780c */ /* 0x000fe40001724270 */
        /* <DEDUP_REMOVED lines=40> */
[C---:B------:R-:W-:Y:S01]  /*173e0*/  ISETP.GT.AND P0, PT, R0.reuse, 0xd0, P2 ;  /* 0x000000d00000780c */ /* 0x040fe20001704270 */
        /* <DEDUP_REMOVED lines=11> */
[----:B------:R-:W-:Y:S01]  /*174a0*/  ISETP.GT.AND P5, PT, R0, 0xd9, P3 ;  /* 0x000000d90000780c */ /* 0x000fe20001fa4270 */
[----:B------:R-:W-:Y:S01]  /*174b0*/  FMUL R8, R166, R2 ;  /* 0x00000002a6087220 */ /* 0x000fe20000400000 */
[----:B------:R-:W-:Y:S01]  /*174c0*/  @P0 STG.E.U16 desc[UR36][R6.64+0x1a0], R14 ;  /* 0x0001a00e06000986 */ /* 0x000fe2000c101524 */
[----:B------:R-:W-:-:S03]  /*174d0*/  ISETP.GT.AND P0, PT, R0, 0xd8, P2 ;  /* 0x000000d80000780c */ /* 0x000fc60001704270 */
[----:B------:R0:W-:Y:S01]  /*174e0*/  @P1 STG.E.U16 desc[UR36][R6.64+0x1a2], R9 ;  /* 0x0001a20906001986 */ /* 0x0001e2000c101524 */
[----:B------:R-:W-:Y:S02]  /*174f0*/  F2FP.BF16.F32.PACK_AB R8, RZ, R8 ;  /* 0x00000008ff08723e */ /* 0x000fe400000010ff */
[----:B------:R-:W-:Y:S02]  /*17500*/  ISETP.GT.AND P1, PT, R0, 0xd9, P2 ;  /* 0x000000d90000780c */ /* 0x000fe40001724270 */
        /* <DEDUP_REMOVED lines=16> */
[----:B------:R1:W-:Y:S01]  /*17610*/  @P1 STG.E.U16 desc[UR36][R6.64+0x1b2], R10 ;  /* 0x0001b20a06001986 */ /* 0x0003e2000c101524 */
[----:B------:R-:W-:Y:S02]  /*17620*/  ISETP.GT.AND P1, PT, R0, 0xe0, P2 ;  /* 0x000000e00000780c */ /* 0x000fe40001724270 */
[----:B0-----:R-:W-:Y:S02]  /*17630*/  PRMT R12, R8, 0x7610, R12 ;  /* 0x00007610080c7816 */ /* 0x001fe4000000000c */
[----:B------:R-:W-:Y:S01]  /*17640*/  F2FP.BF16.F32.PACK_AB R8, RZ, R3 ;  /* 0x00000003ff08723e */ /* 0x000fe200000010ff */
[-C--:B------:R-:W-:Y:S01]  /*17650*/  FMUL R3, R160, R2.reuse ;  /* 0x00000002a0037220 */ /* 0x080fe20000400000 */
[----:B------:R-:W-:Y:S01]  /*17660*/  ISETP.GT.AND P0, PT, R0, 0xe1, P2 ;  /* 0x000000e10000780c */ /* 0x000fe20001704270 */
[----:B------:R0:W-:Y:S01]  /*17670*/  @P4 STG.E.U16 desc[UR36][R4.64+0x1c0], R11 ;  /* 0x0001c00b04004986 */ /* 0x0001e2000c101524 */
[----:B-1----:R-:W-:Y:S02]  /*17680*/  PRMT R10, R9, 0x7610, R10 ;  /* 0x00007610090a7816 */ /* 0x002fe4000000000a */
[----:B------:R-:W-:Y:S01]  /*17690*/  PRMT R13, R8, 0x7610, R13 ;  /* 0x00007610080d7816 */ /* 0x000fe2000000000d */
[----:B------:R-:W-:Y:S01]  /*176a0*/  @P5 STG.E.U16 desc[UR36][R4.64+0x1c2], R12 ;  /* 0x0001c20c04005986 */ /* 0x000fe2000c101524 */
[----:B------:R-:W-:Y:S01]  /*176b0*/  FMUL R8, R159, R2 ;  /* 0x000000029f087220 */ /* 0x000fe20000400000 */
[----:B------:R-:W-:-:S02]  /*176c0*/  ISETP.GT.AND P4, PT, R0, 0xe8, P3 ;  /* 0x000000e80000780c */ /* 0x000fc40001f84270 */
[----:B------:R-:W-:Y:S01]  /*176d0*/  F2FP.BF16.F32.PACK_AB R9, RZ, R3 ;  /* 0x00000003ff09723e */ /* 0x000fe200000010ff */
[----:B------:R-:W-:Y:S01]  /*176e0*/  FMUL R3, R158, R2 ;  /* 0x000000029e037220 */ /* 0x000fe20000400000 */
[C---:B------:R-:W-:Y:S02]  /*176f0*/  ISETP.GT.AND P5, PT, R0.reuse, 0xe9, P3 ;  /* 0x000000e90000780c */ /* 0x040fe40001fa4270 */
[----:B------:R-:W-:Y:S02]  /*17700*/  ISETP.GT.AND P6, PT, R0, 0xe8, P2 ;  /* 0x000000e80000780c */ /* 0x000fe400017c4270 */
[----:B------:R-:W-:Y:S01]  /*17710*/  F2FP.BF16.F32.PACK_AB R8, RZ, R8 ;  /* 0x00000008ff08723e */ /* 0x000fe200000010ff */
[----:B------:R1:W-:Y:S01]  /*17720*/  @P1 STG.E.U16 desc[UR36][R6.64+0x1c0], R10 ;  /* 0x0001c00a06001986 */ /* 0x0003e2000c101524 */
[----:B------:R-:W-:Y:S02]  /*17730*/  F2FP.BF16.F32.PACK_AB R3, RZ, R3 ;  /* 0x00000003ff03723e */ /* 0x000fe400000010ff */
[----:B0-----:R-:W-:-:S02]  /*17740*/  PRMT R11, R8, 0x7610, R11 ;  /* 0x00007610080b7816 */ /* 0x001fc4000000000b */
[----:B------:R-:W-:Y:S01]  /*17750*/  PRMT R18, R3, 0x7610, R18 ;  /* 0x0000761003127816 */ /* 0x000fe20000000012 */
[----:B------:R0:W-:Y:S01]  /*17760*/  @P0 STG.E.U16 desc[UR36][R6.64+0x1c2], R13 ;  /* 0x0001c20d06000986 */ /* 0x0001e2000c101524 */
[----:B-1----:R-:W-:Y:S01]  /*17770*/  PRMT R10, R9, 0x7610, R10 ;  /* 0x00007610090a7816 */ /* 0x002fe2000000000a */
[----:B------:R-:W-:-:S04]  /*17780*/  FMUL R3, R157, R2 ;  /* 0x000000029d037220 */ /* 0x000fc80000400000 */
[----:B------:R-:W-:Y:S01]  /*17790*/  @P4 STG.E.U16 desc[UR36][R4.64+0x1d0], R10 ;  /* 0x0001d00a04004986 */ /* 0x000fe2000c101524 */
[----:B------:R-:W-:-:S03]  /*177a0*/  ISETP.GT.AND P4, PT, R0, 0xe9, P2 ;  /* 0x000000e90000780c */ /* 0x000fc60001784270 */
[----:B------:R1:W-:Y:S01]  /*177b0*/  @P5 STG.E.U16 desc[UR36][R4.64+0x1d2], R11 ;  /* 0x0001d20b04005986 */ /* 0x0003e2000c101524 */
[----:B------:R-:W-:-:S03]  /*177c0*/  ISETP.GT.AND P5, PT, R0, 0xf0, P3 ;  /* 0x000000f00000780c */ /* 0x000fc60001fa4270 */
[----:B------:R-:W-:Y:S01]  /*177d0*/  @P6 STG.E.U16 desc[UR36][R6.64+0x1d0], R18 ;  /* 0x0001d01206006986 */ /* 0x000fe2000c101524 */
[----:B------:R-:W-:Y:S01]  /*177e0*/  ISETP.GT.AND P6, PT, R0, 0xf1, P3 ;  /* 0x000000f10000780c */ /* 0x000fe20001fc4270 */
[-C--:B------:R-:W-:Y:S01]  /*177f0*/  FMUL R8, R156, R2.reuse ;  /* 0x000000029c087220 */ /* 0x080fe20000400000 */
[----:B------:R-:W-:Y:S01]  /*17800*/  FMUL R9, R155, R2 ;  /* 0x000000029b097220 */ /* 0x000fe20000400000 */
[----:B0-----:R-:W-:-:S03]  /*17810*/  F2FP.BF16.F32.PACK_AB R13, RZ, R3 ;  /* 0x00000003ff0d723e */ /* 0x001fc600000010ff */
[----:B------:R-:W-:Y:S02]  /*17820*/  F2FP.BF16.F32.PACK_AB R14, RZ, R8 ;  /* 0x00000008ff0e723e */ /* 0x000fe400000010ff */
[----:B------:R-:W-:Y:S01]  /*17830*/  F2FP.BF16.F32.PACK_AB R15, RZ, R9 ;  /* 0x00000009ff0f723e */ /* 0x000fe200000010ff */
[----:B------:R-:W-:Y:S01]  /*17840*/  @P4 STG.E.U16 desc[UR36][R6.64+0x1d2], R13 ;  /* 0x0001d20d06004986 */ /* 0x000fe2000c101524 */
[----:B------:R-:W-:-:S03]  /*17850*/  ISETP.GT.AND P4, PT, R0, 0xf1, P2 ;  /* 0x000000f10000780c */ /* 0x000fc60001784270 */
[----:B------:R-:W-:Y:S04]  /*17860*/  @P5 STG.E.U16 desc[UR36][R4.64+0x1e0], R14 ;  /* 0x0001e00e04005986 */ /* 0x000fe8000c101524 */
[----:B------:R-:W-:Y:S01]  /*17870*/  @P6 STG.E.U16 desc[UR36][R4.64+0x1e2], R15 ;  /* 0x0001e20f04006986 */ /* 0x000fe2000c101524 */
[----:B------:R-:W-:Y:S01]  /*17880*/  ISETP.GT.AND P6, PT, R0, 0xf0, P2 ;  /* 0x000000f00000780c */ /* 0x000fe200017c4270 */
[-C--:B-1----:R-:W-:Y:S01]  /*17890*/  FMUL R11, R154, R2.reuse ;  /* 0x000000029a0b7220 */ /* 0x082fe20000400000 */
[----:B------:R-:W-:-:S04]  /*178a0*/  FMUL R12, R23, R2 ;  /* 0x00000002170c7220 */ /* 0x000fc80000400000 */
[----:B------:R-:W-:Y:S02]  /*178b0*/  F2FP.BF16.F32.PACK_AB R11, RZ, R11 ;  /* 0x0000000bff0b723e */ /* 0x000fe400000010ff */
[----:B------:R-:W-:Y:S02]  /*178c0*/  F2FP.BF16.F32.PACK_AB R12, RZ, R12 ;  /* 0x0000000cff0c723e */ /* 0x000fe400000010ff */
[C---:B------:R-:W-:Y:S02]  /*178d0*/  ISETP.GT.AND P5, PT, R0.reuse, 0xf8, P3 ;  /* 0x000000f80000780c */ /* 0x040fe40001fa4270 */
[----:B------:R-:W-:Y:S01]  /*178e0*/  ISETP.GT.AND P3, PT, R0, 0xf9, P3 ;  /* 0x000000f90000780c */ /* 0x000fe20001f64270 */
[----:B------:R-:W-:Y:S01]  /*178f0*/  @P6 STG.E.U16 desc[UR36][R6.64+0x1e0], R11 ;  /* 0x0001e00b06006986 */ /* 0x000fe2000c101524 */
[----:B------:R-:W-:-:S03]  /*17900*/  FMUL R10, R22, R2 ;  /* 0x00000002160a7220 */ /* 0x000fc60000400000 */
[----:B------:R0:W-:Y:S01]  /*17910*/  @P4 STG.E.U16 desc[UR36][R6.64+0x1e2], R12 ;  /* 0x0001e20c06004986 */ /* 0x0001e2000c101524 */
[----:B------:R-:W-:Y:S01]  /*17920*/  ISETP.GT.AND P4, PT, R0, 0xf8, P2 ;  /* 0x000000f80000780c */ /* 0x000fe20001784270 */
[-C--:B------:R-:W-:Y:S01]  /*17930*/  FMUL R9, R21, R2.reuse ;  /* 0x0000000215097220 */ /* 0x080fe20000400000 */
[-C--:B------:R-:W-:Y:S01]  /*17940*/  FMUL R8, R19, R2.reuse ;  /* 0x0000000213087220 */ /* 0x080fe20000400000 */
[----:B------:R-:W-:Y:S01]  /*17950*/  FMUL R3, R20, R2 ;  /* 0x0000000214037220 */ /* 0x000fe20000400000 */
[----:B------:R-:W-:Y:S02]  /*17960*/  F2FP.BF16.F32.PACK_AB R10, RZ, R10 ;  /* 0x0000000aff0a723e */ /* 0x000fe400000010ff */
[----:B------:R-:W-:Y:S02]  /*17970*/  ISETP.GT.AND P2, PT, R0, 0xf9, P2 ;  /* 0x000000f90000780c */ /* 0x000fe40001744270 */
[----:B------:R-:W-:Y:S02]  /*17980*/  F2FP.BF16.F32.PACK_AB R9, RZ, R9 ;  /* 0x00000009ff09723e */ /* 0x000fe400000010ff */
[----:B------:R-:W-:-:S02]  /*17990*/  F2FP.BF16.F32.PACK_AB R8, RZ, R8 ;  /* 0x00000008ff08723e */ /* 0x000fc400000010ff */
[----:B------:R-:W-:Y:S01]  /*179a0*/  F2FP.BF16.F32.PACK_AB R3, RZ, R3 ;  /* 0x00000003ff03723e */ /* 0x000fe200000010ff */
[----:B------:R-:W-:Y:S01]  /*179b0*/  @P5 STG.E.U16 desc[UR36][R4.64+0x1f0], R10 ;  /* 0x0001f00a04005986 */ /* 0x000fe2000c101524 */
[----:B0-----:R-:W-:Y:S01]  /*179c0*/  PRMT R12, R8, 0x7610, R12 ;  /* 0x00007610080c7816 */ /* 0x001fe2000000000c */
[----:B------:R-:W-:Y:S01]  /*179d0*/  USHF.L.U32 UR12, UR8, 0x8, URZ ;  /* 0x00000008080c7899 */ /* 0x000fe2000800063f */
[----:B------:R-:W-:Y:S01]  /*179e0*/  PRMT R11, R3, 0x7610, R11 ;  /* 0x00007610030b7816 */ /* 0x000fe2000000000b */
[----:B------:R0:W-:Y:S01]  /*179f0*/  @P3 STG.E.U16 desc[UR36][R4.64+0x1f2], R9 ;  /* 0x0001f20904003986 */ /* 0x0001e2000c101524 */
[----:B------:R-:W-:Y:S01]  /*17a00*/  @P4 MOV R8, R6 ;  /* 0x0000000600084202 */ /* 0x000fe20000000f00 */
[----:B------:R-:W-:Y:S01]  /*17a10*/  USHF.L.U64.HI UR11, UR8, 0x8, UR9 ;  /* 0x00000008080b7899 */ /* 0x000fe20008010209 */
[----:B------:R-:W-:Y:S01]  /*17a20*/  ISETP.GT.AND P1, PT, R153, 0x80, PT ;  /* 0x000000809900780c */ /* 0x000fe20003f24270 */
[----:B------:R-:W-:Y:S02]  /*17a30*/  IMAD.U32 R3, RZ, RZ, UR12 ;  /* 0x0000000cff037e24 */ /* 0x000fe4000f8e00ff */
[----:B0-----:R-:W-:Y:S01]  /*17a40*/  @P4 IMAD.MOV.U32 R9, RZ, RZ, R7 ;  /* 0x000000ffff094224 */ /* 0x001fe200078e0007 */
[----:B------:R-:W-:-:S04]  /*17a50*/  ISETP.GT.AND P3, PT, R0, RZ, P1 ;  /* 0x000000ff0000720c */ /* 0x000fc80000f64270 */
[----:B------:R0:W-:Y:S01]  /*17a60*/  @P4 STG.E.U16 desc[UR36][R8.64+0x1f0], R11 ;  /* 0x0001f00b08004986 */ /* 0x0001e2000c101524 */
[----:B------:R-:W-:Y:S01]  /*17a70*/  ISETP.GT.AND P4, PT, R0, 0x1, P1 ;  /* 0x000000010000780c */ /* 0x000fe20000f84270 */
[-C--:B------:R-:W-:Y:S01]  /*17a80*/  FMUL R24, R24, R2.reuse ;  /* 0x0000000218187220 */ /* 0x080fe20000400000 */
[----:B------:R-:W-:Y:S01]  /*17a90*/  FMUL R25, R25, R2 ;  /* 0x0000000219197220 */ /* 0x000fe20000400000 */
[----:B0-----:R-:W-:Y:S01]  /*17aa0*/  @P2 IMAD.MOV.U32 R8, RZ, RZ, R6 ;  /* 0x000000ffff082224 */ /* 0x001fe200078e0006 */
[----:B------:R-:W-:Y:S01]  /*17ab0*/  @P2 MOV R9, R7 ;  /* 0x0000000700092202 */ /* 0x000fe20000000f00 */
[----:B------:R-:W-:-:S04]  /*17ac0*/  IMAD.U32 R7, RZ, RZ, UR11 ;  /* 0x0000000bff077e24 */ /* 0x000fc8000f8e00ff */
[----:B------:R0:W-:Y:S01]  /*17ad0*/  @P2 STG.E.U16 desc[UR36][R8.64+0x1f2], R12 ;  /* 0x0001f20c08002986 */ /* 0x0001e2000c101524 */
[C---:B------:R-:W-:Y:S02]  /*17ae0*/  IADD3 R6, P2, P6, R4.reuse, UR5, R3 ;  /* 0x0000000504067c10 */ /* 0x040fe4000fe5e003 */
[----:B------:R-:W-:Y:S02]  /*17af0*/  IADD3 R4, P5, R4, UR12, RZ ;  /* 0x0000000c04047c10 */ /* 0x000fe4000ffbe0ff */
[----:B------:R-:W-:Y:S02]  /*17b00*/  IADD3.X R7, R5, UR4, R7, P2, P6 ;  /* 0x0000000405077c10 */ /* 0x000fe400097ec407 */
[----:B------:R-:W-:Y:S02]  /*17b10*/  ISETP.GT.AND P0, PT, R153, 0x88, PT ;  /* 0x000000889900780c */ /* 0x000fe40003f04270 */
[----:B------:R-:W-:Y:S02]  /*17b20*/  F2FP.BF16.F32.PACK_AB R24, RZ, R24 ;  /* 0x00000018ff18723e */ /* 0x000fe400000010ff */
[----:B------:R-:W-:-:S02]  /*17b30*/  IADD3.X R5, R5, UR11, RZ, P5, !PT ;  /* 0x0000000b05057c10 */ /* 0x000fc4000affe4ff */
[----:B------:R-:W-:Y:S02]  /*17b40*/  F2FP.BF16.F32.PACK_AB R25, RZ, R25 ;  /* 0x00000019ff19723e */ /* 0x000fe400000010ff */
[C---:B------:R-:W-:Y:S01]  /*17b50*/  ISETP.GT.AND P2, PT, R0.reuse, RZ, P0 ;  /* 0x000000ff0000720c */ /* 0x040fe20000744270 */
[----:B------:R-:W-:Y:S01]  /*17b60*/  @P3 STG.E.U16 desc[UR36][R4.64], R24 ;  /* 0x0000001804003986 */ /* 0x000fe2000c101524 */
[----:B------:R-:W-:Y:S01]  /*17b70*/  ISETP.GT.AND P3, PT, R0, 0x1, P0 ;  /* 0x000000010000780c */ /* 0x000fe20000764270 */
[-C--:B------:R-:W-:Y:S02]  /*17b80*/  FMUL R26, R26, R2.reuse ;  /* 0x000000021a1a7220 */ /* 0x080fe40000400000 */
[----:B------:R-:W-:Y:S01]  /*17b90*/  @P4 STG.E.U16 desc[UR36][R4.64+0x2], R25 ;  /* 0x0000021904004986 */ /* 0x000fe2000c101524 */
[----:B------:R-:W-:Y:S01]  /*17ba0*/  ISETP.GT.AND P4, PT, R0, 0x8, P1 ;  /* 0x000000080000780c */ /* 0x000fe20000f84270 */
[-C--:B------:R-:W-:Y:S01]  /*17bb0*/  FMUL R27, R27, R2.reuse ;  /* 0x000000021b1b7220 */ /* 0x080fe20000400000 */
[----:B0-----:R-:W-:Y:S01]  /*17bc0*/  IADD3 R8, P5, R4, UR5, RZ ;  /* 0x0000000504087c10 */ /* 0x001fe2000ffbe0ff */
[----:B------:R-:W-:Y:S01]  /*17bd0*/  FMUL R28, R28, R2 ;  /* 0x000000021c1c7220 */ /* 0x000fe20000400000 */
[----:B------:R-:W-:-:S02]  /*17be0*/  F2FP.BF16.F32.PACK_AB R26, RZ, R26 ;  /* 0x0000001aff1a723e */ /* 0x000fc400000010ff */
[----:B------:R-:W-:Y:S02]  /*17bf0*/  IADD3.X R9, R5, UR4, RZ, P5, !PT ;  /* 0x0000000405097c10 */ /* 0x000fe4000affe4ff */
[----:B------:R-:W-:Y:S02]  /*17c00*/  F2FP.BF16.F32.PACK_AB R27, RZ, R27 ;  /* 0x0000001bff1b723e */ /* 0x000fe400000010ff */
[----:B------:R-:W-:Y:S01]  /*17c10*/  F2FP.BF16.F32.PACK_AB R28, RZ, R28 ;  /* 0x0000001cff1c723e */ /* 0x000fe200000010ff */
[----:B------:R-:W-:Y:S01]  /*17c20*/  @P2 STG.E.U16 desc[UR36][R8.64], R26 ;  /* 0x0000001a08002986 */ /* 0x000fe2000c101524 */
[C---:B------:R-:W-:Y:S02]  /*17c30*/  ISETP.GT.AND P5, PT, R0.reuse, 0x9, P1 ;  /* 0x000000090000780c */ /* 0x040fe40000fa4270 */
[C---:B------:R-:W-:Y:S01]  /*17c40*/  ISETP.GT.AND P2, PT, R0.reuse, 0x8, P0 ;  /* 0x000000080000780c */ /* 0x040fe20000744270 */
[----:B------:R-:W-:Y:S01]  /*17c50*/  @P3 STG.E.U16 desc[UR36][R8.64+0x2], R27 ;  /* 0x0000021b08003986 */ /* 0x000fe2000c101524 */
[-C--:B------:R-:W-:Y:S01]  /*17c60*/  FMUL R29, R29, R2.reuse ;  /* 0x000000021d1d7220 */ /* 0x080fe20000400000 */
[----:B------:R-:W-:Y:S01]  /*17c70*/  ISETP.GT.AND P3, PT, R0, 0x9, P0 ;  /* 0x000000090000780c */ /* 0x000fe20000764270 */
[-C--:B------:R-:W-:Y:S01]  /*17c80*/  FMUL R30, R30, R2.reuse ;  /* 0x000000021e1e7220 */ /* 0x080fe20000400000 */
[----:B------:R-:W-:Y:S01]  /*17c90*/  @P4 STG.E.U16 desc[UR36][R4.64+0x10], R28 ;  /* 0x0000101c04004986 */ /* 0x000fe2000c101524 */
[----:B------:R-:W-:Y:S01]  /*17ca0*/  ISETP.GT.AND P4, PT, R0, 0x10, P1 ;  /* 0x000000100000780c */ /* 0x000fe20000f84270 */
[-C--:B------:R-:W-:Y:S01]  /*17cb0*/  FMUL R31, R31, R2.reuse ;  /* 0x000000021f1f7220 */ /* 0x080fe20000400000 */
[----:B------:R-:W-:Y:S01]  /*17cc0*/  IADD3 R10, P6, R4, UR5, RZ ;  /* 0x00000005040a7c10 */ /* 0x000fe2000ffde0ff */
[----:B------:R-:W-:Y:S01]  /*17cd0*/  FMUL R32, R32, R2 ;  /* 0x0000000220207220 */ /* 0x000fe20000400000 */
[----:B------:R-:W-:-:S02]  /*17ce0*/  F2FP.BF16.F32.PACK_AB R29, RZ, R29 ;  /* 0x0000001dff1d723e */ /* 0x000fc400000010ff */
[----:B------:R-:W-:Y:S02]  /*17cf0*/  F2FP.BF16.F32.PACK_AB R30, RZ, R30 ;  /* 0x0000001eff1e723e */ /* 0x000fe400000010ff */
[----:B------:R-:W-:Y:S02]  /*17d00*/  IADD3.X R11, R5, UR4, RZ, P6, !PT ;  /* 0x00000004050b7c10 */ /* 0x000fe4000b7fe4ff */
[----:B------:R-:W-:Y:S01]  /*17d10*/  F2FP.BF16.F32.PACK_AB R31, RZ, R31 ;  /* 0x0000001fff1f723e */ /* 0x000fe200000010ff */
[----:B------:R-:W-:Y:S01]  /*17d20*/  @P5 STG.E.U16 desc[UR36][R4.64+0x12], R29 ;  /* 0x0000121d04005986 */ /* 0x000fe2000c101524 */
[----:B------:R-:W-:Y:S02]  /*17d30*/  F2FP.BF16.F32.PACK_AB R32, RZ, R32 ;  /* 0x00000020ff20723e */ /* 0x000fe400000010ff */
[C---:B------:R-:W-:Y:S01]  /*17d40*/  ISETP.GT.AND P5, PT, R0.reuse, 0x11, P1 ;  /* 0x000000110000780c */ /* 0x040fe20000fa4270 */
[----:B------:R-:W-:Y:S01]  /*17d50*/  @P2 STG.E.U16 desc[UR36][R10.64+0x10], R30 ;  /* 0x0000101e0a002986 */ /* 0x000fe2000c101524 */
[----:B------:R-:W-:Y:S01]  /*17d60*/  ISETP.GT.AND P2, PT, R0, 0x10, P0 ;  /* 0x000000100000780c */ /* 0x000fe20000744270 */
[----:B------:R-:W-:-:S02]  /*17d70*/  FMUL R33, R33, R2 ;  /* 0x0000000221217220 */ /* 0x000fc40000400000 */
[----:B------:R-:W-:Y:S01]  /*17d80*/  @P3 STG.E.U16 desc[UR36][R6.64+0x12], R31 ;  /* 0x0000121f06003986 */ /* 0x000fe2000c101524 */
[----:B------:R-:W-:Y:S01]  /*17d90*/  ISETP.GT.AND P3, PT, R0, 0x11, P0 ;  /* 0x000000110000780c */ /* 0x000fe20000764270 */
[-C--:B------:R-:W-:Y:S02]  /*17da0*/  FMUL R34, R34, R2.reuse ;  /* 0x0000000222227220 */ /* 0x080fe40000400000 */
[----:B------:R-:W-:Y:S01]  /*17db0*/  @P4 STG.E.U16 desc[UR36][R4.64+0x20], R32 ;  /* 0x0000202004004986 */ /* 0x000fe2000c101524 */
[----:B------:R-:W-:Y:S01]  /*17dc0*/  ISETP.GT.AND P4, PT, R0, 0x18, P1 ;  /* 0x000000180000780c */ /* 0x000fe20000f84270 */
[-C--:B------:R-:W-:Y:S01]  /*17dd0*/  FMUL R35, R35, R2.reuse ;  /* 0x0000000223237220 */ /* 0x080fe20000400000 */
[----:B------:R-:W-:Y:S01]  /*17de0*/  FMUL R36, R36, R2 ;  /* 0x0000000224247220 */ /* 0x000fe20000400000 */
[----:B------:R-:W-:Y:S02]  /*17df0*/  F2FP.BF16.F32.PACK_AB R33, RZ, R33 ;  /* 0x00000021ff21723e */ /* 0x000fe400000010ff */
[----:B------:R-:W-:-:S02]  /*17e00*/  F2FP.BF16.F32.PACK_AB R34, RZ, R34 ;  /* 0x00000022ff22723e */ /* 0x000fc400000010ff */
[----:B------:R-:W-:Y:S01]  /*17e10*/  F2FP.BF16.F32.PACK_AB R35, RZ, R35 ;  /* 0x00000023ff23723e */ /* 0x000fe200000010ff */
[----:B------:R-:W-:Y:S01]  /*17e20*/  @P5 STG.E.U16 desc[UR36][R4.64+0x22], R33 ;  /* 0x0000222104005986 */ /* 0x000fe2000c101524 */
[----:B------:R-:W-:Y:S02]  /*17e30*/  F2FP.BF16.F32.PACK_AB R36, RZ, R36 ;  /* 0x00000024ff24723e */ /* 0x000fe400000010ff */
[C---:B------:R-:W-:Y:S01]  /*17e40*/  ISETP.GT.AND P5, PT, R0.reuse, 0x19, P1 ;  /* 0x000000190000780c */ /* 0x040fe20000fa4270 */
[----:B------:R-:W-:Y:S01]  /*17e50*/  @P2 STG.E.U16 desc[UR36][R6.64+0x20], R34 ;  /* 0x0000202206002986 */ /* 0x000fe2000c101524 */
[C---:B------:R-:W-:Y:S01]  /*17e60*/  ISETP.GT.AND P2, PT, R0.reuse, 0x18, P0 ;  /* 0x000000180000780c */ /* 0x040fe20000744270 */
[-C--:B------:R-:W-:Y:S02]  /*17e70*/  FMUL R37, R37, R2.reuse ;  /* 0x0000000225257220 */ /* 0x080fe40000400000 */
[----:B------:R-:W-:Y:S01]  /*17e80*/  @P3 STG.E.U16 desc[UR36][R6.64+0x22], R35 ;  /* 0x0000222306003986 */ /* 0x000fe2000c101524 */
[----:B------:R-:W-:Y:S01]  /*17e90*/  ISETP.GT.AND P3, PT, R0, 0x19, P0 ;  /* 0x000000190000780c */ /* 0x000fe20000764270 */
[----:B------:R-:W-:-:S02]  /*17ea0*/  FMUL R38, R38, R2 ;  /* 0x0000000226267220 */ /* 0x000fc40000400000 */
[----:B------:R-:W-:Y:S01]  /*17eb0*/  @P4 STG.E.U16 desc[UR36][R4.64+0x30], R36 ;  /* 0x0000302404004986 */ /* 0x000fe2000c101524 */
[----:B------:R-:W-:Y:S01]  /*17ec0*/  ISETP.GT.AND P4, PT, R0, 0x20, P1 ;  /* 0x000000200000780c */ /* 0x000fe20000f84270 */
[-C--:B------:R-:W-:Y:S01]  /*17ed0*/  FMUL R39, R39, R2.reuse ;  /* 0x0000000227277220 */ /* 0x080fe20000400000 */
[----:B------:R-:W-:Y:S01]  /*17ee0*/  FMUL R40, R40, R2 ;  /* 0x0000000228287220 */ /* 0x000fe20000400000 */
[----:B------:R-:W-:Y:S02]  /*17ef0*/  F2FP.BF16.F32.PACK_AB R37, RZ, R37 ;  /* 0x00000025ff25723e */ /* 0x000fe400000010ff */
[----:B------:R-:W-:Y:S02]  /*17f00*/  F2FP.BF16.F32.PACK_AB R38, RZ, R38 ;  /* 0x00000026ff26723e */ /* 0x000fe400000010ff */
[----:B------:R-:W-:Y:S01]  /*17f10*/  F2FP.BF16.F32.PACK_AB R39, RZ, R39 ;  /* 0x00000027ff27723e */ /* 0x000fe200000010ff */
[----:B------:R-:W-:Y:S01]  /*17f20*/  @P5 STG.E.U16 desc[UR36][R4.64+0x32], R37 ;  /* 0x0000322504005986 */ /* 0x000fe2000c101524 */
[----:B------:R-:W-:-:S02]  /*17f30*/  F2FP.BF16.F32.PACK_AB R40, RZ, R40 ;  /* 0x00000028ff28723e */ /* 0x000fc400000010ff */
[C---:B------:R-:W-:Y:S01]  /*17f40*/  ISETP.GT.AND P5, PT, R0.reuse, 0x21, P1 ;  /* 0x000000210000780c */ /* 0x040fe20000fa4270 */
[----:B------:R-:W-:Y:S01]  /*17f50*/  @P2 STG.E.U16 desc[UR36][R6.64+0x30], R38 ;  /* 0x0000302606002986 */ /* 0x000fe2000c101524 */
[C---:B------:R-:W-:Y:S01]  /*17f60*/  ISETP.GT.AND P2, PT, R0.reuse, 0x20, P0 ;  /* 0x000000200000780c */ /* 0x040fe20000744270 */
[-C--:B------:R-:W-:Y:S02]  /*17f70*/  FMUL R41, R41, R2.reuse ;  /* 0x0000000229297220 */ /* 0x080fe40000400000 */
[----:B------:R-:W-:Y:S01]  /*17f80*/  @P3 STG.E.U16 desc[UR36][R6.64+0x32], R39 ;  /* 0x0000322706003986 */ /* 0x000fe2000c101524 */
[----:B------:R-:W-:Y:S01]  /*17f90*/  ISETP.GT.AND P3, PT, R0, 0x21, P0 ;  /* 0x000000210000780c */ /* 0x000fe20000764270 */
[-C--:B------:R-:W-:Y:S02]  /*17fa0*/  FMUL R42, R42, R2.reuse ;  /* 0x000000022a2a7220 */ /* 0x080fe40000400000 */
[----:B------:R-:W-:Y:S01]  /*17fb0*/  @P4 STG.E.U16 desc[UR36][R4.64+0x40], R40 ;  /* 0x0000402804004986 */ /* 0x000fe2000c101524 */
[----:B------:R-:W-:Y:S01]  /*17fc0*/  ISETP.GT.AND P4, PT, R0, 0x28, P1 ;  /* 0x000000280000780c */ /* 0x000fe20000f84270 */
[-C--:B------:R-:W-:Y:S01]  /*17fd0*/  FMUL R43, R43, R2.reuse ;  /* 0x000000022b2b7220 */ /* 0x080fe20000400000 */
[----:B------:R-:W-:Y:S01]  /*17fe0*/  FMUL R44, R44, R2 ;  /* 0x000000022c2c7220 */ /* 0x000fe20000400000 */
[----:B------:R-:W-:-:S02]  /*17ff0*/  F2FP.BF16.F32.PACK_AB R41, RZ, R41 ;  /* 0x00000029ff29723e */ /* 0x000fc400000010ff */
[----:B------:R-:W-:Y:S02]  /*18000*/  F2FP.BF16.F32.PACK_AB R42, RZ, R42 ;  /* 0x0000002aff2a723e */ /* 0x000fe400000010ff */
        /* <DEDUP_REMOVED lines=357> */
[----:B------:R-:W-:Y:S01]  /*19660*/  ISETP.GT.AND P2, PT, R0, 0xd8, P0 ;  /* 0x000000d80000780c */ /* 0x000fe20000744270 */
[-C--:B------:R-:W-:Y:S02]  /*19670*/  FMUL R133, R133, R2.reuse ;  /* 0x0000000285857220 */ /* 0x080fe40000400000 */
[----:B------:R-:W-:Y:S01]  /*19680*/  @P3 STG.E.U16 desc[UR36][R6.64+0x1a2], R131 ;  /* 0x0001a28306003986 */ /* 0x000fe2000c101524 */
[----:B------:R-:W-:-:S03]  /*19690*/  FMUL R134, R134, R2 ;  /* 0x0000000286867220 */ /* 0x000fc60000400000 */
[----:B------:R-:W-:Y:S01]  /*196a0*/  @P4 STG.E.U16 desc[UR36][R4.64+0x1b0], R132 ;  /* 0x0001b08404004986 */ /* 0x000fe2000c101524 */
[C---:B------:R-:W-:Y:S01]  /*196b0*/  ISETP.GT.AND P4, PT, R0.reuse, 0xd9, P0 ;  /* 0x000000d90000780c */ /* 0x040fe20000784270 */
[----:B------:R-:W-:Y:S01]  /*196c0*/  FMUL R135, R135, R2 ;  /* 0x0000000287877220 */ /* 0x000fe20000400000 */
[----:B------:R-:W-:Y:S02]  /*196d0*/  F2FP.BF16.F32.PACK_AB R133, RZ, R133 ;  /* 0x00000085ff85723e */ /* 0x000fe400000010ff */
[----:B------:R-:W-:Y:S02]  /*196e0*/  F2FP.BF16.F32.PACK_AB R134, RZ, R134 ;  /* 0x00000086ff86723e */ /* 0x000fe400000010ff */
[----:B------:R-:W-:Y:S01]  /*196f0*/  F2FP.BF16.F32.PACK_AB R135, RZ, R135 ;  /* 0x00000087ff87723e */ /* 0x000fe200000010ff */
[----:B------:R-:W-:Y:S01]  /*19700*/  @P5 STG.E.U16 desc[UR36][R4.64+0x1b2], R133 ;  /* 0x0001b28504005986 */ /* 0x000fe2000c101524 */
[----:B------:R-:W-:-:S03]  /*19710*/  ISETP.GT.AND P5, PT, R0, 0xe0, P1 ;  /* 0x000000e00000780c */ /* 0x000fc60000fa4270 */
[----:B------:R-:W-:Y:S01]  /*19720*/  @P2 STG.E.U16 desc[UR36][R6.64+0x1b0], R134 ;  /* 0x0001b08606002986 */ /* 0x000fe2000c101524 */
[----:B------:R-:W-:Y:S01]  /*19730*/  ISETP.GT.AND P2, PT, R0, 0xe1, P1 ;  /* 0x000000e10000780c */ /* 0x000fe20000f44270 */
[-C--:B------:R-:W-:Y:S01]  /*19740*/  FMUL R136, R136, R2.reuse ;  /* 0x0000000288887220 */ /* 0x080fe20000400000 */
[C---:B------:R-:W-:Y:S01]  /*19750*/  ISETP.GT.AND P3, PT, R0.reuse, 0xe0, P0 ;  /* 0x000000e00000780c */ /* 0x040fe20000764270 */
[----:B------:R-:W-:Y:S01]  /*19760*/  @P4 STG.E.U16 desc[UR36][R6.64+0x1b2], R135 ;  /* 0x0001b28706004986 */ /* 0x000fe2000c101524 */
[-C--:B------:R-:W-:Y:S01]  /*19770*/  FMUL R137, R137, R2.reuse ;  /* 0x0000000289897220 */ /* 0x080fe20000400000 */
[----:B------:R-:W-:Y:S01]  /*19780*/  ISETP.GT.AND P4, PT, R0, 0xe1, P0 ;  /* 0x000000e10000780c */ /* 0x000fe20000784270 */
[-C--:B------:R-:W-:Y:S01]  /*19790*/  FMUL R138, R138, R2.reuse ;  /* 0x000000028a8a7220 */ /* 0x080fe20000400000 */
[----:B------:R-:W-:Y:S01]  /*197a0*/  FMUL R139, R139, R2 ;  /* 0x000000028b8b7220 */ /* 0x000fe20000400000 */
[----:B------:R-:W-:Y:S02]  /*197b0*/  F2FP.BF16.F32.PACK_AB R136, RZ, R136 ;  /* 0x00000088ff88723e */ /* 0x000fe400000010ff */
[----:B------:R-:W-:-:S02]  /*197c0*/  F2FP.BF16.F32.PACK_AB R137, RZ, R137 ;  /* 0x00000089ff89723e */ /* 0x000fc400000010ff */
[----:B------:R-:W-:Y:S02]  /*197d0*/  F2FP.BF16.F32.PACK_AB R138, RZ, R138 ;  /* 0x0000008aff8a723e */ /* 0x000fe400000010ff */
[----:B------:R-:W-:Y:S01]  /*197e0*/  F2FP.BF16.F32.PACK_AB R139, RZ, R139 ;  /* 0x0000008bff8b723e */ /* 0x000fe200000010ff */
[----:B------:R-:W-:Y:S01]  /*197f0*/  @P5 STG.E.U16 desc[UR36][R4.64+0x1c0], R136 ;  /* 0x0001c08804005986 */ /* 0x000fe2000c101524 */
[----:B------:R-:W-:-:S03]  /*19800*/  ISETP.GT.AND P5, PT, R0, 0xe9, P1 ;  /* 0x000000e90000780c */ /* 0x000fc60000fa4270 */
[----:B------:R-:W-:Y:S01]  /*19810*/  @P2 STG.E.U16 desc[UR36][R4.64+0x1c2], R137 ;  /* 0x0001c28904002986 */ /* 0x000fe2000c101524 */
[C---:B------:R-:W-:Y:S02]  /*19820*/  ISETP.GT.AND P2, PT, R0.reuse, 0xe8, P1 ;  /* 0x000000e80000780c */ /* 0x040fe40000f44270 */
[C---:B------:R-:W-:Y:S01]  /*19830*/  ISETP.GT.AND P6, PT, R0.reuse, 0xe8, P0 ;  /* 0x000000e80000780c */ /* 0x040fe200007c4270 */
[----:B------:R-:W-:Y:S01]  /*19840*/  @P3 STG.E.U16 desc[UR36][R6.64+0x1c0], R138 ;  /* 0x0001c08a06003986 */ /* 0x000fe2000c101524 */
[----:B------:R-:W-:Y:S01]  /*19850*/  ISETP.GT.AND P3, PT, R0, 0xe9, P0 ;  /* 0x000000e90000780c */ /* 0x000fe20000764270 */
[-C--:B------:R-:W-:Y:S01]  /*19860*/  FMUL R140, R140, R2.reuse ;  /* 0x000000028c8c7220 */ /* 0x080fe20000400000 */
[-C--:B------:R-:W-:Y:S01]  /*19870*/  FMUL R141, R141, R2.reuse ;  /* 0x000000028d8d7220 */ /* 0x080fe20000400000 */
[----:B------:R-:W-:Y:S01]  /*19880*/  @P4 STG.E.U16 desc[UR36][R6.64+0x1c2], R139 ;  /* 0x0001c28b06004986 */ /* 0x000fe2000c101524 */
[----:B------:R-:W-:Y:S01]  /*19890*/  ISETP.GT.AND P4, PT, R0, 0xf0, P1 ;  /* 0x000000f00000780c */ /* 0x000fe20000f84270 */
[-C--:B------:R-:W-:Y:S01]  /*198a0*/  FMUL R142, R142, R2.reuse ;  /* 0x000000028e8e7220 */ /* 0x080fe20000400000 */
[-C--:B------:R-:W-:Y:S01]  /*198b0*/  FMUL R143, R143, R2.reuse ;  /* 0x000000028f8f7220 */ /* 0x080fe20000400000 */
[----:B------:R-:W-:Y:S01]  /*198c0*/  FMUL R144, R144, R2 ;  /* 0x0000000290907220 */ /* 0x000fe20000400000 */
[----:B------:R-:W-:-:S02]  /*198d0*/  F2FP.BF16.F32.PACK_AB R140, RZ, R140 ;  /* 0x0000008cff8c723e */ /* 0x000fc400000010ff */
[----:B------:R-:W-:Y:S02]  /*198e0*/  F2FP.BF16.F32.PACK_AB R141, RZ, R141 ;  /* 0x0000008dff8d723e */ /* 0x000fe400000010ff */
[----:B------:R-:W-:Y:S02]  /*198f0*/  F2FP.BF16.F32.PACK_AB R142, RZ, R142 ;  /* 0x0000008eff8e723e */ /* 0x000fe400000010ff */
[----:B------:R-:W-:Y:S02]  /*19900*/  F2FP.BF16.F32.PACK_AB R143, RZ, R143 ;  /* 0x0000008fff8f723e */ /* 0x000fe400000010ff */
[----:B------:R-:W-:Y:S01]  /*19910*/  F2FP.BF16.F32.PACK_AB R144, RZ, R144 ;  /* 0x00000090ff90723e */ /* 0x000fe200000010ff */
[----:B------:R-:W-:Y:S01]  /*19920*/  @P2 STG.E.U16 desc[UR36][R4.64+0x1d0], R140 ;  /* 0x0001d08c04002986 */ /* 0x000fe2000c101524 */
[----:B------:R-:W-:-:S03]  /*19930*/  ISETP.GT.AND P2, PT, R0, 0xf1, P1 ;  /* 0x000000f10000780c */ /* 0x000fc60000f44270 */
[----:B------:R-:W-:Y:S01]  /*19940*/  @P5 STG.E.U16 desc[UR36][R4.64+0x1d2], R141 ;  /* 0x0001d28d04005986 */ /* 0x000fe2000c101524 */
[----:B------:R-:W-:-:S03]  /*19950*/  ISETP.GT.AND P5, PT, R0, 0xf0, P0 ;  /* 0x000000f00000780c */ /* 0x000fc600007a4270 */
[----:B------:R-:W-:Y:S01]  /*19960*/  @P6 STG.E.U16 desc[UR36][R6.64+0x1d0], R142 ;  /* 0x0001d08e06006986 */ /* 0x000fe2000c101524 */
[----:B------:R-:W-:-:S03]  /*19970*/  FMUL R145, R145, R2 ;  /* 0x0000000291917220 */ /* 0x000fc60000400000 */
[----:B------:R-:W-:Y:S01]  /*19980*/  @P3 STG.E.U16 desc[UR36][R6.64+0x1d2], R143 ;  /* 0x0001d28f06003986 */ /* 0x000fe2000c101524 */
[----:B------:R-:W-:-:S03]  /*19990*/  ISETP.GT.AND P3, PT, R0, 0xf8, P1 ;  /* 0x000000f80000780c */ /* 0x000fc60000f64270 */
[----:B------:R-:W-:Y:S01]  /*199a0*/  @P4 STG.E.U16 desc[UR36][R4.64+0x1e0], R144 ;  /* 0x0001e09004004986 */ /* 0x000fe2000c101524 */
[----:B------:R-:W-:Y:S01]  /*199b0*/  ISETP.GT.AND P4, PT, R0, 0xf1, P0 ;  /* 0x000000f10000780c */ /* 0x000fe20000784270 */
[-C--:B------:R-:W-:Y:S01]  /*199c0*/  FMUL R146, R146, R2.reuse ;  /* 0x0000000292927220 */ /* 0x080fe20000400000 */
[C---:B------:R-:W-:Y:S01]  /*199d0*/  ISETP.GT.AND P1, PT, R0.reuse, 0xf9, P1 ;  /* 0x000000f90000780c */ /* 0x040fe20000f24270 */
[-C--:B------:R-:W-:Y:S01]  /*199e0*/  FMUL R147, R147, R2.reuse ;  /* 0x0000000293937220 */ /* 0x080fe20000400000 */
[----:B------:R-:W-:Y:S01]  /*199f0*/  ISETP.GT.AND P6, PT, R0, 0xf8, P0 ;  /* 0x000000f80000780c */ /* 0x000fe200007c4270 */
[-C--:B------:R-:W-:Y:S01]  /*19a00*/  FMUL R148, R148, R2.reuse ;  /* 0x0000000294947220 */ /* 0x080fe20000400000 */
[----:B------:R-:W-:Y:S01]  /*19a10*/  FMUL R149, R149, R2 ;  /* 0x0000000295957220 */ /* 0x000fe20000400000 */
[----:B------:R-:W-:Y:S02]  /*19a20*/  F2FP.BF16.F32.PACK_AB R145, RZ, R145 ;  /* 0x00000091ff91723e */ /* 0x000fe400000010ff */
[----:B------:R-:W-:-:S02]  /*19a30*/  F2FP.BF16.F32.PACK_AB R146, RZ, R146 ;  /* 0x00000092ff92723e */ /* 0x000fc400000010ff */
[----:B------:R-:W-:Y:S02]  /*19a40*/  ISETP.GT.AND P0, PT, R0, 0xf9, P0 ;  /* 0x000000f90000780c */ /* 0x000fe40000704270 */
[----:B------:R-:W-:Y:S01]  /*19a50*/  F2FP.BF16.F32.PACK_AB R147, RZ, R147 ;  /* 0x00000093ff93723e */ /* 0x000fe200000010ff */
[----:B------:R-:W-:Y:S01]  /*19a60*/  FMUL R150, R150, R2 ;  /* 0x0000000296967220 */ /* 0x000fe20000400000 */
[----:B------:R-:W-:Y:S02]  /*19a70*/  F2FP.BF16.F32.PACK_AB R148, RZ, R148 ;  /* 0x00000094ff94723e */ /* 0x000fe400000010ff */
[----:B------:R-:W-:Y:S01]  /*19a80*/  F2FP.BF16.F32.PACK_AB R149, RZ, R149 ;  /* 0x00000095ff95723e */ /* 0x000fe200000010ff */
[----:B------:R-:W-:Y:S01]  /*19a90*/  FMUL R151, R151, R2 ;  /* 0x0000000297977220 */ /* 0x000fe20000400000 */
[----:B------:R-:W-:Y:S01]  /*19aa0*/  @P2 STG.E.U16 desc[UR36][R4.64+0x1e2], R145 ;  /* 0x0001e29104002986 */ /* 0x000fe2000c101524 */
[----:B------:R-:W-:-:S03]  /*19ab0*/  F2FP.BF16.F32.PACK_AB R150, RZ, R150 ;  /* 0x00000096ff96723e */ /* 0x000fc600000010ff */
[----:B------:R-:W-:Y:S01]  /*19ac0*/  @P5 STG.E.U16 desc[UR36][R6.64+0x1e0], R146 ;  /* 0x0001e09206005986 */ /* 0x000fe2000c101524 */
[----:B------:R-:W-:-:S03]  /*19ad0*/  F2FP.BF16.F32.PACK_AB R151, RZ, R151 ;  /* 0x00000097ff97723e */ /* 0x000fc600000010ff */
[----:B------:R-:W-:Y:S04]  /*19ae0*/  @P4 STG.E.U16 desc[UR36][R6.64+0x1e2], R147 ;  /* 0x0001e29306004986 */ /* 0x000fe8000c101524 */
[----:B------:R-:W-:Y:S04]  /*19af0*/  @P3 STG.E.U16 desc[UR36][R4.64+0x1f0], R148 ;  /* 0x0001f09404003986 */ /* 0x000fe8000c101524 */
[----:B------:R0:W-:Y:S02]  /*19b00*/  @P1 STG.E.U16 desc[UR36][R4.64+0x1f2], R149 ;  /* 0x0001f29504001986 */ /* 0x0001e4000c101524 */
[----:B0-----:R-:W-:-:S02]  /*19b10*/  @P6 IMAD.MOV.U32 R4, RZ, RZ, R6 ;  /* 0x000000ffff046224 */ /* 0x001fc400078e0006 */
[----:B------:R-:W-:-:S05]  /*19b20*/  @P6 IMAD.MOV.U32 R5, RZ, RZ, R7 ;  /* 0x000000ffff056224 */ /* 0x000fca00078e0007 */
[----:B------:R0:W-:Y:S04]  /*19b30*/  @P6 STG.E.U16 desc[UR36][R4.64+0x1f0], R150 ;  /* 0x0001f09604006986 */ /* 0x0001e8000c101524 */
[----:B------:R0:W-:Y:S02]  /*19b40*/  @P0 STG.E.U16 desc[UR36][R6.64+0x1f2], R151 ;  /* 0x0001f29706000986 */ /* 0x0001e4000c101524 */
.L_x_542:
[----:B------:R-:W-:Y:S05]  /*19b50*/  BSYNC B0 ;  /* 0x0000000000007941 */ /* 0x000fea0003800000 */
.L_x_34:
[----:B0-----:R-:W2:Y:S04]  /*19b60*/  LDL.LU R5, [R1+0x200] ;  /* 0x0002000001057983 */ /* 0x001ea80000300800 */
[----:B------:R-:W2:Y:S01]  /*19b70*/  LDL.LU R4, [R1+0x204] ;  /* 0x0002040001047983 */ /* 0x000ea20000300800 */
[----:B------:R-:W-:Y:S01]  /*19b80*/  ULDC UR4, c[0x0][0xc] ;  /* 0x0000030000047ab9 */ /* 0x000fe20000000800 */
[----:B------:R-:W-:Y:S01]  /*19b90*/  ULDC UR5, c[0x0][0x10] ;  /* 0x0000040000057ab9 */ /* 0x000fe20000000800 */
[----:B-----5:R-:W2:Y:S01]  /*19ba0*/  LDC R3, c[0x0][0x14] ;  /* 0x00000500ff037b82 */ /* 0x020ea20000000800 */
[----:B------:R-:W-:Y:S01]  /*19bb0*/  UIMAD.WIDE.U32 UR4, UR4, UR5, URZ ;  /* 0x00000005040472a5 */ /* 0x000fe2000f8e003f */
[----:B----4-:R-:W-:Y:S01]  /*19bc0*/  PRMT R0, RZ, 0x7610, R0 ;  /* 0x00007610ff007816 */ /* 0x010fe20000000000 */
[----:B------:R-:W-:Y:S01]  /*19bd0*/  UMOV UR42, 0xffffffff ;  /* 0xffffffff002a7882 */ /* 0x000fe20000000000 */
[----:B------:R-:W-:-:S03]  /*19be0*/  UMOV UR43, 0xffffffff ;  /* 0xffffffff002b7882 */ /* 0x000fc60000000000 */
[----:B--2---:R-:W-:-:S04]  /*19bf0*/  IMAD.WIDE.U32 R4, R3, UR4, R4 ;  /* 0x0000000403047c25 */ /* 0x004fc8000f8e0004 */
[----:B------:R-:W-:Y:S01]  /*19c00*/  IMAD R3, R3, UR5, RZ ;  /* 0x0000000503037c24 */ /* 0x000fe2000f8e02ff */
[----:B------:R-:W-:Y:S01]  /*19c10*/  ULDC.64 UR4, c[0x0][0x650] ;  /* 0x0001940000047ab9 */ /* 0x000fe20000000a00 */
[----:B------:R-:W-:Y:S01]  /*19c20*/  IMAD.MOV.U32 R7, RZ, RZ, R4 ;  /* 0x000000ffff077224 */ /* 0x000fe200078e0004 */
[----:B------:R-:W-:Y:S02]  /*19c30*/  ISETP.GE.U32.AND P0, PT, R4, UR4, PT ;  /* 0x0000000404007c0c */ /* 0x000fe4000bf06070 */
[----:B------:R-:W-:-:S04]  /*19c40*/  IADD3 R6, R5, R3, RZ ;  /* 0x0000000305067210 */ /* 0x000fc80007ffe0ff */
[----:B------:R-:W-:Y:S01]  /*19c50*/  ISETP.GE.U32.AND.EX P0, PT, R6, UR5, PT, P0 ;  /* 0x0000000506007c0c */ /* 0x000fe2000bf06100 */
[----:B------:R0:W-:Y:S04]  /*19c60*/  STL [R1+0x200], R6 ;  /* 0x0002000601007387 */ /* 0x0001e80000100800 */
[----:B------:R0:W-:Y:S08]  /*19c70*/  STL [R1+0x204], R7 ;  /* 0x0002040701007387 */ /* 0x0001f00000100800 */
[----:B------:R-:W-:Y:S05]  /*19c80*/  @P0 BRA `(.L_x_543) ;  /* 0x0000000400880947 */ /* 0x000fea0003800000 */
[----:B------:R-:W2:Y:S01]  /*19c90*/  S2UR UR6, SR_CTAID.X ;  /* 0x00000000000679c3 */ /* 0x000ea20000002500 */
[----:B------:R-:W-:Y:S01]  /*19ca0*/  ULDC.64 UR12, c[0x0][0x628] ;  /* 0x00018a00000c7ab9 */ /* 0x000fe20000000a00 */
[----:B------:R-:W-:Y:S01]  /*19cb0*/  ULDC UR4, c[0x0][0x150] ;  /* 0x0000540000047ab9 */ /* 0x000fe20000000800 */
[----:B------:R-:W-:Y:S01]  /*19cc0*/  ISETP.NE.U32.AND P0, PT, RZ, UR12, PT ;  /* 0x0000000cff007c0c */ /* 0x000fe2000bf05070 */
[----:B------:R-:W-:Y:S01]  /*19cd0*/  ULDC UR15, c[0x0][0x630] ;  /* 0x00018c00000f7ab9 */ /* 0x000fe20000000800 */
[C---:B------:R-:W-:Y:S01]  /*19ce0*/  R2UR UR16, R7.reuse ;  /* 0x00000000071072ca */ /* 0x040fe200000e0000 */
[----:B------:R-:W-:Y:S01]  /*19cf0*/  ULDC UR19, c[0x0][0x154] ;  /* 0x0000550000137ab9 */ /* 0x000fe20000000800 */
[----:B------:R-:W-:Y:S01]  /*19d00*/  ISETP.NE.AND.EX P0, PT, RZ, UR13, PT, P0 ;  /* 0x0000000dff007c0c */ /* 0x000fe2000bf05300 */
[----:B------:R-:W4:Y:S01]  /*19d10*/  S2UR UR18, SR_CTAID.Y ;  /* 0x00000000001279c3 */ /* 0x000f220000002600 */
[----:B------:R-:W-:Y:S02]  /*19d20*/  R2UR UR17, R6 ;  /* 0x00000000061172ca */ /* 0x000fe400000e0000 */
[----:B------:R-:W-:-:S02]  /*19d30*/  R2UR UR10, R7 ;  /* 0x00000000070a72ca */ /* 0x000fc400000e0000 */
[----:B------:R-:W-:Y:S02]  /*19d40*/  R2UR UR11, R6 ;  /* 0x00000000060b72ca */ /* 0x000fe400000e0000 */
[----:B--2---:R-:W-:-:S05]  /*19d50*/  I2FP.F32.U32 R0, UR6 ;  /* 0x0000000600007c45 */ /* 0x004fca0008201000 */
[----:B------:R-:W-:-:S04]  /*19d60*/  FMUL R0, R0, UR4 ;  /* 0x0000000400007c20 */ /* 0x000fc80008400000 */
[----:B------:R2:W0:Y:S01]  /*19d70*/  F2I.U32.TRUNC.NTZ R3, R0 ;  /* 0x0000000000037305 */ /* 0x000422000020f000 */
[----:B----4-:R-:W-:Y:S05]  /*19d80*/  @!P0 BRA `(.L_x_544) ;  /* 0x0000000000308947 */ /* 0x010fea0003800000 */
        /* <DEDUP_REMOVED lines=12> */
.L_x_544:
[----:B------:R-:W-:Y:S01]  /*19e50*/  USHF.R.U64 UR43, UR10, UR15, UR11 ;  /* 0x0000000f0a2b7299 */ /* 0x000fe2000800120b */
[----:B--2---:R-:W-:Y:S01]  /*19e60*/  I2FP.F32.U32 R0, UR18 ;  /* 0x0000001200007c45 */ /* 0x004fe20008201000 */
[----:B------:R-:W-:Y:S02]  /*19e70*/  USHF.R.U32.HI UR4, URZ, UR15, UR11 ;  /* 0x0000000f3f047299 */ /* 0x000fe4000801160b */
[----:B------:R-:W-:Y:S02]  /*19e80*/  UIADD3 UR10, UP0, URZ, -UR43, URZ ;  /* 0x8000002b3f0a7290 */ /* 0x000fe4000ff1e03f */
[----:B------:R-:W-:Y:S01]  /*19e90*/  FMUL R0, R0, UR19 ;  /* 0x0000001300007c20 */ /* 0x000fe20008400000 */
[----:B------:R-:W-:Y:S01]  /*19ea0*/  ULDC.64 UR12, c[0x0][0x620] ;  /* 0x00018800000c7ab9 */ /* 0x000fe20000000a00 */
[----:B------:R-:W-:Y:S01]  /*19eb0*/  UIADD3.X UR4, URZ, ~UR4, URZ, UP0, !UPT ;  /* 0x800000043f047290 */ /* 0x000fe200087fe43f */
[----:B------:R-:W-:Y:S01]  /*19ec0*/  UMOV UR8, UR16 ;  /* 0x0000001000087c82 */ /* 0x000fe20008000000 */
[----:B------:R-:W-:-:S02]  /*19ed0*/  UMOV UR9, UR17 ;  /* 0x0000001100097c82 */ /* 0x000fc40008000000 */
[----:B------:R-:W-:Y:S01]  /*19ee0*/  UIMAD UR4, UR4, UR12, URZ ;  /* 0x0000000c040472a4 */ /* 0x000fe2000f8e023f */
[----:B------:R-:W2:Y:S01]  /*19ef0*/  F2I.U32.TRUNC.NTZ R0, R0 ;  /* 0x0000000000007305 */ /* 0x000ea2000020f000 */
[----:B------:R-:W-:Y:S01]  /*19f00*/  UIMAD.WIDE.U32 UR8, UR10, UR12, UR8 ;  /* 0x0000000c0a0872a5 */ /* 0x000fe2000f8e0008 */
[----:B0-----:R-:W-:Y:S01]  /*19f10*/  R2UR UR12, R3 ;  /* 0x00000000030c72ca */ /* 0x001fe200000e0000 */
[----:B------:R-:W-:Y:S01]  /*19f20*/  UIMAD UR10, UR10, UR13, UR4 ;  /* 0x0000000d0a0a72a4 */ /* 0x000fe2000f8e0204 */
[----:B------:R-:W-:Y:S01]  /*19f30*/  ULDC UR11, c[0x0][0x618] ;  /* 0x00018600000b7ab9 */ /* 0x000fe20000000800 */
[----:B------:R-:W-:Y:S02]  /*19f40*/  ULDC UR21, c[0x0][0x658] ;  /* 0x0001960000157ab9 */ /* 0x000fe40000000800 */
[----:B------:R-:W-:Y:S01]  /*19f50*/  UIADD3 UR9, UR9, UR10, URZ ;  /* 0x0000000a09097290 */ /* 0x000fe2000fffe03f */
[----:B------:R-:W-:Y:S01]  /*19f60*/  UMOV UR15, 0xffffffff ;  /* 0xffffffff000f7882 */ /* 0x000fe20000000000 */
[----:B------:R-:W-:Y:S01]  /*19f70*/  ULDC.64 UR4, c[0x0][0x640] ;  /* 0x0001900000047ab9 */ /* 0x000fe20000000a00 */
[----:B------:R-:W-:Y:S01]  /*19f80*/  USHF.L.U32 UR15, UR15, UR21, URZ ;  /* 0x000000150f0f7299 */ /* 0x000fe2000800063f */
[----:B------:R-:W-:Y:S01]  /*19f90*/  ISETP.NE.U32.AND P0, PT, RZ, UR4, PT ;  /* 0x00000004ff007c0c */ /* 0x000fe2000bf05070 */
[----:B------:R-:W-:-:S02]  /*19fa0*/  USHF.R.U64 UR16, UR8, UR11, UR9 ;  /* 0x0000000b08107299 */ /* 0x000fc40008001209 */
[----:B------:R-:W-:Y:S01]  /*19fb0*/  USHF.R.U32.HI UR8, URZ, UR11, UR9 ;  /* 0x0000000b3f087299 */ /* 0x000fe20008011609 */
[----:B--2---:R-:W-:Y:S01]  /*19fc0*/  R2UR UR14, R0 ;  /* 0x00000000000e72ca */ /* 0x004fe200000e0000 */
[----:B------:R-:W-:Y:S01]  /*19fd0*/  ULDC UR17, c[0x0][0x608] ;  /* 0x0001820000117ab9 */ /* 0x000fe20000000800 */
[----:B------:R-:W-:Y:S01]  /*19fe0*/  ULOP3.LUT UR41, URZ, UR15, URZ, 0x33, !UPT ;  /* 0x0000000f3f297292 */ /* 0x000fe2000f8e333f */
[----:B------:R-:W-:Y:S01]  /*19ff0*/  ISETP.NE.AND.EX P0, PT, RZ, UR5, PT, P0 ;  /* 0x00000005ff007c0c */ /* 0x000fe2000bf05300 */
[----:B------:R-:W-:Y:S02]  /*1a000*/  USHF.R.U64 UR15, UR16, UR17, UR8 ;  /* 0x00000011100f7299 */ /* 0x000fe40008001208 */
[----:B------:R-:W-:Y:S02]  /*1a010*/  USHF.R.U32.HI UR8, URZ, UR17, UR8 ;  /* 0x000000113f087299 */ /* 0x000fe40008011608 */
[----:B------:R-:W-:Y:S02]  /*1a020*/  UIADD3 UR12, -UR12, URZ, URZ ;  /* 0x0000003f0c0c7290 */ /* 0x000fe4000fffe13f */
[----:B------:R-:W-:Y:S01]  /*1a030*/  USHF.R.U64 UR17, UR15, UR21, UR8 ;  /* 0x000000150f117299 */ /* 0x000fe20008001208 */
[----:B------:R-:W-:Y:S01]  /*1a040*/  UMOV UR19, 0x1 ;  /* 0x0000000100137882 */ /* 0x000fe20000000000 */
[----:B------:R-:W-:Y:S01]  /*1a050*/  ULDC UR13, c[0x0][0x144] ;  /* 0x00005100000d7ab9 */ /* 0x000fe20000000800 */
[----:B------:R-:W-:Y:S01]  /*1a060*/  ULDC UR7, c[0x0][0x600] ;  /* 0x0001800000077ab9 */ /* 0x000fe20000000800 */
[----:B------:R-:W-:-:S02]  /*1a070*/  USHF.L.U32 UR24, UR19, UR21, URZ ;  /* 0x0000001513187299 */ /* 0x000fc4000800063f */
[----:B------:R-:W-:Y:S02]  /*1a080*/  USHF.R.U32.HI UR8, URZ, UR21, UR8 ;  /* 0x000000153f087299 */ /* 0x000fe40008011608 */
[----:B------:R-:W-:Y:S02]  /*1a090*/  UIMAD UR21, UR13, UR12, UR6 ;  /* 0x0000000c0d1572a4 */ /* 0x000fe4000f8e0206 */
[----:B------:R-:W-:Y:S02]  /*1a0a0*/  UIADD3 UR20, UR7, -0x1, URZ ;  /* 0xffffffff07147890 */ /* 0x000fe4000fffe03f */
[----:B------:R-:W-:Y:S01]  /*1a0b0*/  UIADD3 UR19, -UR14, URZ, URZ ;  /* 0x0000003f0e137290 */ /* 0x000fe2000fffe13f */
[----:B------:R-:W-:Y:S01]  /*1a0c0*/  ULDC UR25, c[0x0][0x148] ;  /* 0x0000520000197ab9 */ /* 0x000fe20000000800 */
[----:B------:R-:W-:Y:S01]  /*1a0d0*/  ULDC UR22, c[0x0][0x648] ;  /* 0x0001920000167ab9 */ /* 0x000fe20000000800 */
[----:B------:R-:W-:Y:S01]  /*1a0e0*/  ULDC UR23, c[0x0][0x638] ;  /* 0x00018e0000177ab9 */ /* 0x000fe20000000800 */
        /* <DEDUP_REMOVED lines=14> */
.L_x_545:
[----:B------:R-:W-:Y:S01]  /*1a1d0*/  UISETP.NE.AND UP0, UPT, UR45, URZ, UPT ;  /* 0x0000003f2d00728c */ /* 0x000fe2000bf05270 */
[----:B------:R-:W-:Y:S01]  /*1a1e0*/  IMAD.MOV.U32 R0, RZ, RZ, 0x1 ;  /* 0x00000001ff007424 */ /* 0x000fe200078e00ff */
[----:B------:R-:W-:Y:S02]  /*1a1f0*/  USHF.R.U64 UR4, UR6, UR22, UR8 ;  /* 0x0000001606047299 */ /* 0x000fe40008001208 */
[----:B------:R-:W-:Y:S02]  /*1a200*/  ULOP3.LUT UR41, UR15, UR41, URZ, 0xc0, !UPT ;  /* 0x000000290f297292 */ /* 0x000fe4000f8ec03f */
[----:B------:R-:W-:Y:S02]  /*1a210*/  UIADD3 UR5, -UR4, URZ, URZ ;  /* 0x0000003f04057290 */ /* 0x000fe4000fffe13f */
[----:B------:R-:W-:Y:S02]  /*1a220*/  UIMAD UR41, UR24, UR4, UR41 ;  /* 0x00000004182972a4 */ /* 0x000fe4000f8e0229 */
[----:B------:R-:W-:-:S02]  /*1a230*/  ULOP3.LUT UR16, UR16, UR20, URZ, 0xc0, !UPT ;  /* 0x0000001410107292 */ /* 0x000fc4000f8ec03f */
[----:B------:R-:W-:Y:S02]  /*1a240*/  @UP0 UIMAD UR21, UR25, UR19, UR18 ;  /* 0x00000013191502a4 */ /* 0x000fe4000f8e0212 */
[----:B------:R-:W-:-:S03]  /*1a250*/  UIMAD UR4, UR5, UR23, UR17 ;  /* 0x00000017050472a4 */ /* 0x000fc6000f8e0211 */
[----:B------:R-:W-:Y:S01]  /*1a260*/  ULDC UR5, c[0x0][0x610] ;  /* 0x0001840000057ab9 */ /* 0x000fe20000000800 */
[----:B------:R-:W-:Y:S02]  /*1a270*/  UIMAD UR4, UR4, UR7, UR16 ;  /* 0x00000007040472a4 */ /* 0x000fe4000f8e0210 */
[----:B------:R-:W-:-:S04]  /*1a280*/  UIMAD UR41, UR41, UR5, UR21 ;  /* 0x00000005292972a4 */ /* 0x000fc8000f8e0215 */
[----:B------:R-:W-:Y:S02]  /*1a290*/  USEL UR42, UR4, UR41, !UP0 ;  /* 0x00000029042a7287 */ /* 0x000fe4000c000000 */
[----:B------:R-:W-:-:S12]  /*1a2a0*/  USEL UR41, UR41, UR4, !UP0 ;  /* 0x0000000429297287 */ /* 0x000fd8000c000000 */
.L_x_543:
[----:B------:R-:W-:-:S13]  /*1a2b0*/  LOP3.LUT P0, RZ, R0, 0xff, RZ, 0xc0, !PT ;  /* 0x000000ff00ff7812 */ /* 0x000fda000780c0ff */
[----:B------:R-:W-:Y:S05]  /*1a2c0*/  @P0 BRA `(.L_x_546) ;  /* 0xfffffe7000380947 */ /* 0x000fea000383ffff */
[----:B------:R-:W-:Y:S05]  /*1a2d0*/  EXIT ;  /* 0x000000000000794d */ /* 0x000fea0003800000 */
.L_x_7:
[----:B------:R-:W2:Y:S01]  /*1a2e0*/  LDL R5, [R1+0x204] ;  /* 0x0002040001057983 */ /* 0x000ea20000100800 */
[----:B------:R-:W-:-:S03]  /*1a2f0*/  ULDC.64 UR4, c[0x0][0x650] ;  /* 0x0001940000047ab9 */ /* 0x000fc60000000a00 */
[----:B------:R-:W3:Y:S01]  /*1a300*/  LDL R4, [R1+0x200] ;  /* 0x0002000001047983 */ /* 0x000ee20000100800 */
[----:B------:R-:W-:Y:S01]  /*1a310*/  PRMT R0, RZ, 0x7610, R0 ;  /* 0x00007610ff007816 */ /* 0x000fe20000000000 */
[----:B------:R-:W-:Y:S01]  /*1a320*/  IMAD.MOV.U32 R2, RZ, RZ, -0x1 ;  /* 0xffffffffff027424 */ /* 0x000fe200078e00ff */
[----:B------:R-:W-:Y:S01]  /*1a330*/  MOV R3, 0xffffffff ;  /* 0xffffffff00037802 */ /* 0x000fe20000000f00 */
[----:B------:R-:W-:Y:S01]  /*1a340*/  IMAD.MOV.U32 R9, RZ, RZ, -0x1 ;  /* 0xffffffffff097424 */ /* 0x000fe200078e00ff */
[----:B--2---:R-:W-:-:S04]  /*1a350*/  ISETP.GE.U32.AND P0, PT, R5, UR4, PT ;  /* 0x0000000405007c0c */ /* 0x004fc8000bf06070 */
[----:B---3--:R-:W-:-:S13]  /*1a360*/  ISETP.GE.U32.AND.EX P0, PT, R4, UR5, PT, P0 ;  /* 0x0000000504007c0c */ /* 0x008fda000bf06100 */
        /* <DEDUP_REMOVED lines=21> */
.L_x_548:
[----:B------:R-:W-:Y:S01]  /*1a4c0*/  USHF.R.U64 UR4, UR14, UR19, UR15 ;  /* 0x000000130e047299 */ /* 0x000fe2000800120f */
[----:B------:R-:W-:Y:S01]  /*1a4d0*/  R2UR UR7, R4 ;  /* 0x00000000040772ca */ /* 0x000fe200000e0000 */
[----:B------:R-:W-:Y:S02]  /*1a4e0*/  USHF.R.U32.HI UR5, URZ, UR19, UR15 ;  /* 0x000000133f057299 */ /* 0x000fe4000801160f */
[----:B------:R-:W-:Y:S01]  /*1a4f0*/  UIADD3 UR13, UP0, URZ, -UR4, URZ ;  /* 0x800000043f0d7290 */ /* 0x000fe2000ff1e03f */
[----:B------:R-:W-:Y:S01]  /*1a500*/  ULDC.64 UR14, c[0x0][0x620] ;  /* 0x00018800000e7ab9 */ /* 0x000fe20000000a00 */
[----:B------:R-:W-:Y:S02]  /*1a510*/  UMOV UR6, UR20 ;  /* 0x0000001400067c82 */ /* 0x000fe40008000000 */
[----:B------:R-:W-:Y:S02]  /*1a520*/  UIADD3.X UR5, URZ, ~UR5, URZ, UP0, !UPT ;  /* 0x800000053f057290 */ /* 0x000fe400087fe43f */
[----:B------:R-:W-:-:S02]  /*1a530*/  UISETP.NE.AND UP1, UPT, UR45, URZ, UPT ;  /* 0x0000003f2d00728c */ /* 0x000fc4000bf25270 */
[----:B------:R-:W-:Y:S02]  /*1a540*/  UIMAD UR5, UR5, UR14, URZ ;  /* 0x0000000e050572a4 */ /* 0x000fe4000f8e023f */
[----:B------:R-:W-:Y:S02]  /*1a550*/  UIMAD.WIDE.U32 UR6, UR13, UR14, UR6 ;  /* 0x0000000e0d0672a5 */ /* 0x000fe4000f8e0006 */
[----:B------:R-:W-:Y:S01]  /*1a560*/  UIMAD UR5, UR13, UR15, UR5 ;  /* 0x0000000f0d0572a4 */ /* 0x000fe2000f8e0205 */
[----:B------:R-:W-:Y:S02]  /*1a570*/  ULDC UR14, c[0x0][0x608] ;  /* 0x00018200000e7ab9 */ /* 0x000fe40000000800 */
[----:B------:R-:W-:Y:S01]  /*1a580*/  ULDC UR13, c[0x0][0x618] ;  /* 0x00018600000d7ab9 */ /* 0x000fe20000000800 */
[----:B------:R-:W-:Y:S01]  /*1a590*/  UIADD3 UR5, UR7, UR5, URZ ;  /* 0x0000000507057290 */ /* 0x000fe2000fffe03f */
[----:B------:R-:W-:Y:S01]  /*1a5a0*/  ULDC UR22, c[0x0][0x658] ;  /* 0x0001960000167ab9 */ /* 0x000fe20000000800 */
[----:B------:R-:W-:-:S02]  /*1a5b0*/  @UP1 UIMAD UR8, UR11, UR12, UR10 ;  /* 0x0000000c0b0812a4 */ /* 0x000fc4000f8e020a */
[----:B------:R-:W-:Y:S02]  /*1a5c0*/  USHF.R.U64 UR17, UR6, UR13, UR5 ;  /* 0x0000000d06117299 */ /* 0x000fe40008001205 */
[----:B------:R-:W-:Y:S01]  /*1a5d0*/  USHF.R.U32.HI UR5, URZ, UR13, UR5 ;  /* 0x0000000d3f057299 */ /* 0x000fe20008011605 */
[----:B------:R-:W-:Y:S01]  /*1a5e0*/  ULDC.64 UR6, c[0x0][0x640] ;  /* 0x0001900000067ab9 */ /* 0x000fe20000000a00 */
[----:B------:R-:W-:Y:S01]  /*1a5f0*/  UMOV UR10, 0xffffffff ;  /* 0xffffffff000a7882 */ /* 0x000fe20000000000 */
[----:B------:R-:W-:Y:S01]  /*1a600*/  ISETP.NE.U32.AND P0, PT, RZ, UR6, PT ;  /* 0x00000006ff007c0c */ /* 0x000fe2000bf05070 */
[----:B------:R-:W-:Y:S02]  /*1a610*/  USHF.R.U64 UR18, UR17, UR14, UR5 ;  /* 0x0000000e11127299 */ /* 0x000fe40008001205 */
[----:B------:R-:W-:Y:S01]  /*1a620*/  USHF.R.U32.HI UR5, URZ, UR14, UR5 ;  /* 0x0000000e3f057299 */ /* 0x000fe20008011605 */
[----:B------:R-:W-:Y:S01]  /*1a630*/  ISETP.NE.AND.EX P0, PT, RZ, UR7, PT, P0 ;  /* 0x00000007ff007c0c */ /* 0x000fe2000bf05300 */
[----:B------:R-:W-:-:S02]  /*1a640*/  USHF.L.U32 UR11, UR10, UR22, URZ ;  /* 0x000000160a0b7299 */ /* 0x000fc4000800063f */
[----:B------:R-:W-:Y:S01]  /*1a650*/  USHF.R.U64 UR19, UR18, UR22, UR5 ;  /* 0x0000001612137299 */ /* 0x000fe20008001205 */
[----:B------:R-:W-:Y:S01]  /*1a660*/  ULDC UR20, c[0x0][0x600] ;  /* 0x0001800000147ab9 */ /* 0x000fe20000000800 */
[----:B------:R-:W-:Y:S02]  /*1a670*/  USHF.R.U32.HI UR10, URZ, UR22, UR5 ;  /* 0x000000163f0a7299 */ /* 0x000fe40008011605 */
[----:B------:R-:W-:Y:S02]  /*1a680*/  UIADD3 UR21, UR20, -0x1, URZ ;  /* 0xffffffff14157890 */ /* 0x000fe4000fffe03f */
[----:B------:R-:W-:Y:S01]  /*1a690*/  ULOP3.LUT UR26, URZ, UR11, URZ, 0x33, !UPT ;  /* 0x0000000b3f1a7292 */ /* 0x000fe2000f8e333f */
        /* <DEDUP_REMOVED lines=17> */
.L_x_549:
[----:B------:R-:W-:Y:S01]  /*1a7b0*/  USHF.R.U64 UR6, UR5, UR23, UR10 ;  /* 0x0000001705067299 */ /* 0x000fe2000800120a */
[----:B------:R-:W-:Y:S01]  /*1a7c0*/  IMAD.MOV.U32 R0, RZ, RZ, 0x1 ;  /* 0x00000001ff007424 */ /* 0x000fe200078e00ff */
[----:B------:R-:W-:Y:S01]  /*1a7d0*/  USHF.L.U32 UR25, UR25, UR22, URZ ;  /* 0x0000001619197299 */ /* 0x000fe2000800063f */
[----:B------:R-:W-:Y:S01]  /*1a7e0*/  IMAD.U32 R9, RZ, RZ, UR4 ;  /* 0x00000004ff097e24 */ /* 0x000fe2000f8e00ff */
[----:B------:R-:W-:Y:S02]  /*1a7f0*/  ULOP3.LUT UR5, UR18, UR26, URZ, 0xc0, !UPT ;  /* 0x0000001a12057292 */ /* 0x000fe4000f8ec03f */
[----:B------:R-:W-:Y:S02]  /*1a800*/  UIADD3 UR7, -UR6, URZ, URZ ;  /* 0x0000003f06077290 */ /* 0x000fe4000fffe13f */
[----:B------:R-:W-:Y:S02]  /*1a810*/  UIMAD UR6, UR25, UR6, UR5 ;  /* 0x00000006190672a4 */ /* 0x000fe4000f8e0205 */
[----:B------:R-:W-:-:S02]  /*1a820*/  ULOP3.LUT UR17, UR17, UR21, URZ, 0xc0, !UPT ;  /* 0x0000001511117292 */ /* 0x000fc4000f8ec03f */
[----:B------:R-:W-:Y:S02]  /*1a830*/  UIMAD UR5, UR7, UR24, UR19 ;  /* 0x00000018070572a4 */ /* 0x000fe4000f8e0213 */
[----:B------:R-:W-:Y:S01]  /*1a840*/  UISETP.NE.AND UP0, UPT, UR45, URZ, UPT ;  /* 0x0000003f2d00728c */ /* 0x000fe2000bf05270 */
[----:B------:R-:W-:Y:S01]  /*1a850*/  ULDC UR7, c[0x0][0x610] ;  /* 0x0001840000077ab9 */ /* 0x000fe20000000800 */
[----:B------:R-:W-:Y:S02]  /*1a860*/  UIMAD UR5, UR5, UR20, UR17 ;  /* 0x00000014050572a4 */ /* 0x000fe4000f8e0211 */
[----:B------:R-:W-:-:S04]  /*1a870*/  UIMAD UR8, UR6, UR7, UR8 ;  /* 0x00000007060872a4 */ /* 0x000fc8000f8e0208 */
[----:B------:R-:W-:Y:S02]  /*1a880*/  USEL UR6, UR5, UR8, !UP0 ;  /* 0x0000000805067287 */ /* 0x000fe4000c000000 */
[----:B------:R-:W-:-:S04]  /*1a890*/  USEL UR8, UR8, UR5, !UP0 ;  /* 0x0000000508087287 */ /* 0x000fc8000c000000 */
[----:B------:R-:W-:Y:S02]  /*1a8a0*/  MOV R3, UR6 ;  /* 0x0000000600037c02 */ /* 0x000fe40008000f00 */
[----:B------:R-:W-:-:S07]  /*1a8b0*/  IMAD.U32 R2, RZ, RZ, UR8 ;  /* 0x00000008ff027e24 */ /* 0x000fce000f8e00ff */
.L_x_547:
[----:B------:R-:W-:-:S08]  /*1a8c0*/  NOP ;  /* 0x0000000000007918 */ /* 0x000fd00000000000 */
[----:B0-----:R-:W0:-:S00]  /*1a8d0*/  USETMAXREG.DEALLOC.CTAPOOL 0x18 ;  /* 0x00000018000079c8 */ /* 0x001e0000080e0500 */
[----:B------:R-:W-:-:S13]  /*1a8e0*/  ISETP.NE.AND P0, PT, RZ, UR9, PT ;  /* 0x00000009ff007c0c */ /* 0x000fda000bf05270 */
[----:B------:R-:W-:Y:S05]  /*1a8f0*/  @P0 EXIT ;  /* 0x000000000000094d */ /* 0x000fea0003800000 */
[----:B0-----:R-:W-:Y:S01]  /*1a900*/  LOP3.LUT P0, RZ, R0, 0xff, RZ, 0xc0, !PT ;  /* 0x000000ff00ff7812 */ /* 0x001fe2000780c0ff */
[----:B------:R-:W-:Y:S02]  /*1a910*/  IMAD.MOV.U32 R0, RZ, RZ, 0x1 ;  /* 0x00000001ff007424 */ /* 0x000fe400078e00ff */
[----:B------:R-:W-:-:S10]  /*1a920*/  IMAD.MOV.U32 R6, RZ, RZ, RZ ;  /* 0x000000ffff067224 */ /* 0x000fd400078e00ff */
[----:B------:R-:W-:Y:S05]  /*1a930*/  @!P0 BRA `(.L_x_550) ;  /* 0x0000000c00c88947 */ /* 0x000fea0003800000 */
[----:B------:R-:W0:Y:S01]  /*1a940*/  S2UR UR8, SR_CgaCtaId ;  /* 0x00000000000879c3 */ /* 0x000e220000008800 */
[----:B------:R-:W-:Y:S01]  /*1a950*/  ULDC UR4, c[0x0][0x28c] ;  /* 0x0000a30000047ab9 */ /* 0x000fe20000000800 */
[----:B------:R-:W-:Y:S01]  /*1a960*/  ULDC UR7, c[0x0][0x658] ;  /* 0x0001960000077ab9 */ /* 0x000fe20000000800 */
[----:B------:R-:W-:Y:S01]  /*1a970*/  UMOV UR11, 0xffffffff ;  /* 0xffffffff000b7882 */ /* 0x000fe20000000000 */
[----:B------:R-:W-:Y:S01]  /*1a980*/  UIADD3 UR17, UR4, 0x3f, URZ ;  /* 0x0000003f04117890 */ /* 0x000fe2000fffe03f */
[----:B------:R-:W-:Y:S01]  /*1a990*/  BSSY B0, `(.L_x_550) ;  /* 0x00000ec000007945 */ /* 0x000fe20003800000 */
[----:B------:R-:W-:Y:S01]  /*1a9a0*/  ULDC UR5, c[0x0][0x600] ;  /* 0x0001800000057ab9 */ /* 0x000fe20000000800 */
[----:B------:R-:W-:Y:S01]  /*1a9b0*/  USHF.L.U32 UR11, UR11, UR7, URZ ;  /* 0x000000070b0b7299 */ /* 0x000fe2000800063f */
[----:B------:R-:W-:Y:S01]  /*1a9c0*/  MOV R8, 0x1 ;  /* 0x0000000100087802 */ /* 0x000fe20000000f00 */
[----:B------:R-:W-:Y:S01]  /*1a9d0*/  UMOV UR19, 0x1 ;  /* 0x0000000100137882 */ /* 0x000fe20000000000 */
[----:B------:R-:W-:Y:S01]  /*1a9e0*/  UIADD3 UR4, UR5, -0x1, URZ ;  /* 0xffffffff05047890 */ /* 0x000fe2000fffe03f */
[----:B------:R-:W-:Y:S01]  /*1a9f0*/  IMAD.MOV.U32 R0, RZ, RZ, 0x1 ;  /* 0x00000001ff007424 */ /* 0x000fe200078e00ff */
[----:B------:R-:W-:Y:S01]  /*1aa00*/  ULDC UR9, c[0x0][0xc] ;  /* 0x0000030000097ab9 */ /* 0x000fe20000000800 */
[----:B------:R-:W-:Y:S01]  /*1aa10*/  USHF.L.U32 UR5, UR19, UR7, URZ ;  /* 0x0000000713057299 */ /* 0x000fe2000800063f */
[----:B------:R-:W-:Y:S01]  /*1aa20*/  IMAD.MOV.U32 R6, RZ, RZ, RZ ;  /* 0x000000ffff067224 */ /* 0x000fe200078e00ff */
[----:B------:R-:W-:Y:S01]  /*1aa30*/  USHF.R.S32.HI UR18, URZ, 0x1f, UR17 ;  /* 0x0000001f3f127899 */ /* 0x000fe20008011411 */
[----:B------:R-:W-:Y:S01]  /*1aa40*/  ULDC UR14, c[0x0][0x10] ;  /* 0x00000400000e7ab9 */ /* 0x000fe20000000800 */
[----:B------:R-:W-:-:S02]  /*1aa50*/  ULOP3.LUT UR7, URZ, UR11, URZ, 0x33, !UPT ;  /* 0x0000000b3f077292 */ /* 0x000fc4000f8e333f */
[----:B------:R-:W-:Y:S01]  /*1aa60*/  ULEA.HI UR17, UR18, UR17, URZ, 0x6 ;  /* 0x0000001112117291 */ /* 0x000fe2000f8f303f */
[----:B------:R-:W-:Y:S01]  /*1aa70*/  ULDC UR16, c[0x0][0x14] ;  /* 0x0000050000107ab9 */ /* 0x000fe20000000800 */
[----:B------:R-:W-:Y:S01]  /*1aa80*/  UMOV UR20, 0x11 ;  /* 0x0000001100147882 */ /* 0x000fe20000000000 */
[----:B0-----:R-:W-:Y:S02]  /*1aa90*/  USHF.R.U32.HI UR28, URZ, 0x2, UR8 ;  /* 0x000000023f1c7899 */ /* 0x001fe40008011608 */
[----:B------:R-:W-:Y:S02]  /*1aaa0*/  ULOP3.LUT UR10, UR8, 0x3, URZ, 0xc0, !UPT ;  /* 0x00000003080a7892 */ /* 0x000fe4000f8ec03f */
[----:B------:R-:W-:Y:S02]  /*1aab0*/  USHF.L.U32 UR6, UR8, 0x6, URZ ;  /* 0x0000000608067899 */ /* 0x000fe4000800063f */
[----:B------:R-:W-:Y:S02]  /*1aac0*/  USHF.L.U32 UR27, UR8, 0xc, URZ ;  /* 0x0000000c081b7899 */ /* 0x000fe4000800063f */
[----:B------:R-:W-:-:S02]  /*1aad0*/  ULOP3.LUT UR8, UR8, 0xfffffffc, URZ, 0xc0, !UPT ;  /* 0xfffffffc08087892 */ /* 0x000fc4000f8ec03f */
[----:B------:R-:W-:Y:S02]  /*1aae0*/  UISETP.GT.U32.AND UP0, UPT, UR10, 0xffff, UPT ;  /* 0x0000ffff0a00788c */ /* 0x000fe4000bf04070 */
[----:B------:R-:W-:Y:S02]  /*1aaf0*/  ULOP3.LUT UR12, UR8, 0x1, URZ, 0xfc, !UPT ;  /* 0x00000001080c7892 */ /* 0x000fe4000f8efc3f */
[----:B------:R-:W-:Y:S02]  /*1ab00*/  ULOP3.LUT UR13, UR8, 0x2, URZ, 0xfc, !UPT ;  /* 0x00000002080d7892 */ /* 0x000fe4000f8efc3f */
[----:B------:R-:W-:Y:S02]  /*1ab10*/  USHF.L.U32 UR11, UR19, UR8, URZ ;  /* 0x00000008130b7299 */ /* 0x000fe4000800063f */
[----:B------:R-:W-:Y:S02]  /*1ab20*/  ULOP3.LUT UR15, UR8, 0x3, URZ, 0xfc, !UPT ;  /* 0x00000003080f7892 */ /* 0x000fe4000f8efc3f */
[----:B------:R-:W-:-:S02]  /*1ab30*/  UIMAD.WIDE.U32 UR8, UR9, UR14, URZ ;  /* 0x0000000e090872a5 */ /* 0x000fc4000f8e003f */
[----:B------:R-:W-:Y:S02]  /*1ab40*/  USHF.L.U32 UR12, UR19, UR12, URZ ;  /* 0x0000000c130c7299 */ /* 0x000fe4000800063f */
[----:B------:R-:W-:Y:S02]  /*1ab50*/  USHF.L.U32 UR14, UR19, UR13, URZ ;  /* 0x0000000d130e7299 */ /* 0x000fe4000800063f */
[----:B------:R-:W-:Y:S02]  /*1ab60*/  USEL UR10, UR10, 0xffff, !UP0 ;  /* 0x0000ffff0a0a7887 */ /* 0x000fe4000c000000 */
[----:B------:R-:W-:Y:S02]  /*1ab70*/  USHF.L.U32 UR15, UR19, UR15, URZ ;  /* 0x0000000f130f7299 */ /* 0x000fe4000800063f */
[----:B------:R-:W-:Y:S02]  /*1ab80*/  UIMAD.WIDE.U32 UR22, UR8, UR16, URZ ;  /* 0x00000010081672a5 */ /* 0x000fe4000f8e003f */
[----:B------:R-:W-:-:S02]  /*1ab90*/  UIMAD UR18, UR9, UR16, URZ ;  /* 0x00000010091272a4 */ /* 0x000fc4000f8e023f */
[----:B------:R-:W-:Y:S02]  /*1aba0*/  USHF.R.S32.HI UR13, URZ, 0x6, UR17 ;  /* 0x000000063f0d7899 */ /* 0x000fe40008011411 */
[----:B------:R-:W-:Y:S02]  /*1abb0*/  ULOP3.LUT UR11, UR14, UR11, UR12, 0xfe, !UPT ;  /* 0x0000000b0e0b7292 */ /* 0x000fe4000f8efe0c */
[----:B------:R-:W-:Y:S02]  /*1abc0*/  ULOP3.LUT UR10, UR10, 0xffff, URZ, 0xc0, !UPT ;  /* 0x0000ffff0a0a7892 */ /* 0x000fe4000f8ec03f */
[----:B------:R-:W-:Y:S02]  /*1abd0*/  ULOP3.LUT UR26, UR40, 0x2, URZ, 0xfc, !UPT ;  /* 0x00000002281a7892 */ /* 0x000fe4000f8efc3f */
[----:B------:R-:W-:Y:S02]  /*1abe0*/  ULOP3.LUT UR6, UR6, 0xc0, URZ, 0xc0, !UPT ;  /* 0x000000c006067892 */ /* 0x000fe4000f8ec03f */
[----:B------:R-:W-:-:S02]  /*1abf0*/  UIADD3 UR18, UR23, UR18, URZ ;  /* 0x0000001217127290 */ /* 0x000fc4000fffe03f */
[----:B------:R-:W-:Y:S02]  /*1ac00*/  ULOP3.LUT UR19, UR11, UR15, URZ, 0xfc, !UPT ;  /* 0x0000000f0b137292 */ /* 0x000fe4000f8efc3f */
[----:B------:R-:W-:Y:S02]  /*1ac10*/  USHF.L.U32 UR20, UR20, UR10, URZ ;  /* 0x0000000a14147299 */ /* 0x000fe4000800063f */
[----:B------:R-:W-:Y:S01]  /*1ac20*/  UIADD3 UR35, UR13, 0x1, URZ ;  /* 0x000000010d237890 */ /* 0x000fe2000fffe03f */
[----:B------:R-:W-:-:S11]  /*1ac30*/  ULDC.64 UR30, c[0x0][0x198] ;  /* 0x00006600001e7ab9 */ /* 0x000fd60000000a00 */
.L_x_561:
[----:B------:R-:W-:-:S03]  /*1ac40*/  UMOV UR8, 0xffffffff ;  /* 0xffffffff00087882 */ /* 0x000fc60000000000 */
[----:B------:R-:W-:Y:S05]  /*1ac50*/  BRA.DIV UR8, `(.L_x_551) ;  /* 0x0000000e08c87947 */ /* 0x000fea000b800000 */
[----:B------:R-:W-:-:S13]  /*1ac60*/  ELECT P6, URZ, PT ;  /* 0x00000000003f782f */ /* 0x000fda00038c0000 */
.L_x_571:
[----:B------:R-:W0:Y:S01]  /*1ac70*/  LDC R4, c[0x0][0x28c] ;  /* 0x0000a300ff047b82 */ /* 0x000e220000000800 */
[----:B------:R-:W-:Y:S01]  /*1ac80*/  BSSY B1, `(.L_x_552) ;  /* 0x000003f000017945 */ /* 0x000fe20003800000 */
[----:B0-----:R-:W-:-:S13]  /*1ac90*/  ISETP.LT.OR P6, PT, R4, 0x1, !P6 ;  /* 0x000000010400780c */ /* 0x001fda00077c1670 */
[----:B------:R-:W-:Y:S05]  /*1aca0*/  @P6 BRA `(.L_x_553) ;  /* 0x0000000000f06947 */ /* 0x000fea0003800000 */
[----:B------:R-:W-:Y:S01]  /*1acb0*/  LEA R4, R2, UR28, 0x1 ;  /* 0x0000001c02047c11 */ /* 0x000fe2000f8e08ff */
[----:B------:R-:W-:Y:S01]  /*1acc0*/  IMAD.U32 R14, RZ, RZ, UR35 ;  /* 0x00000023ff0e7e24 */ /* 0x000fe2000f8e00ff */
[----:B------:R-:W-:Y:S01]  /*1acd0*/  LEA R2, R3, UR6, 0x8 ;  /* 0x0000000603027c11 */ /* 0x000fe2000f8e40ff */
[----:B------:R-:W-:Y:S01]  /*1ace0*/  IMAD.MOV.U32 R3, RZ, RZ, R0 ;  /* 0x000000ffff037224 */ /* 0x000fe200078e0000 */
[----:B------:R-:W-:Y:S01]  /*1acf0*/  MOV R12, RZ ;  /* 0x000000ff000c7202 */ /* 0x000fe20000000f00 */
[----:B------:R-:W-:Y:S02]  /*1ad00*/  IMAD.SHL.U32 R11, R4, 0x80, RZ ;  /* 0x00000080040b7824 */ /* 0x000fe400078e00ff */
[----:B------:R-:W-:-:S07]  /*1ad10*/  IMAD.MOV.U32 R4, RZ, RZ, R6 ;  /* 0x000000ffff047224 */ /* 0x000fce00078e0006 */
.L_x_556:
[----:B------:R-:W0:Y:S01]  /*1ad20*/  S2R R10, SR_CgaCtaId ;  /* 0x00000000000a7919 */ /* 0x000e220000008800 */
[----:B------:R-:W-:Y:S01]  /*1ad30*/  MOV R5, 0x400 ;  /* 0x0000040000057802 */ /* 0x000fe20000000f00 */
[----:B------:R-:W1:Y:S03]  /*1ad40*/  S2R R7, SR_TID.X ;  /* 0x0000000000077919 */ /* 0x000e660000002100 */
[----:B0-----:R-:W-:Y:S02]  /*1ad50*/  LEA R13, R10, R5, 0x18 ;  /* 0x000000050a0d7211 */ /* 0x001fe400078ec0ff */
[----:B------:R-:W-:Y:S02]  /*1ad60*/  SHF.L.U32 R5, R3, 0x1f, RZ ;  /* 0x0000001f03057819 */ /* 0x000fe400000006ff */
[----:B------:R-:W-:Y:S02]  /*1ad70*/  LEA R10, R4, R13, 0x3 ;  /* 0x0000000d040a7211 */ /* 0x000fe400078e18ff */
[----:B-1----:R-:W-:-:S02]  /*1ad80*/  LOP3.LUT P1, RZ, R7, 0x7f, RZ, 0xc0, !PT ;  /* 0x0000007f07ff7812 */ /* 0x002fc4000782c0ff */
[----:B------:R-:W0:Y:S11]  /*1ad90*/  SYNCS.PHASECHK.TRANS64.TRYWAIT P0, [R10+URZ+0x18], R5 ;  /* 0x000018050a0075a7 */ /* 0x000e36000800017f */
[----:B------:R-:W1:Y:S01]  /*1ada0*/  @!P1 LDC R7, c[0x0][0x500] ;  /* 0x00014000ff079b82 */ /* 0x000e620000000800 */
[----:B0-----:R-:W-:Y:S05]  /*1adb0*/  @!P0 BRA `(.L_x_554) ;  /* 0x0000000c00908947 */ /* 0x001fea0003800000 */
.L_x_572:
[----:B------:R-:W-:Y:S01]  /*1adc0*/  UPRMT UR8, UR26, 0x9910, URZ ;  /* 0x000099101a087896 */ /* 0x000fe2000800003f */
[----:B-1----:R1:W-:Y:S03]  /*1add0*/  @!P1 SYNCS.ARRIVE.TRANS64 RZ, [R10+URZ], R7 ;  /* 0x000000070aff99a7 */ /* 0x0023e6000800003f */
[----:B------:R-:W-:-:S06]  /*1ade0*/  UISETP.NE.AND UP0, UPT, UR8, 0x2, UPT ;  /* 0x000000020800788c */ /* 0x000fcc000bf05270 */
[----:B------:R-:W-:-:S13]  /*1adf0*/  PLOP3.LUT P0, PT, PT, PT, UP0, 0x80, 0x0 ;  /* 0x000000000000781c */ /* 0x000fda0003f0f008 */
[----:B-1----:R-:W-:Y:S05]  /*1ae00*/  @P0 BRA `(.L_x_555) ;  /* 0x0000000000040947 */ /* 0x002fea0003800000 */
[----:B------:R-:W-:Y:S01]  /*1ae10*/  BPT.TRAP 0x1 ;  /* 0x000000040000795c */ /* 0x000fe20000300000 */
.L_x_555:
[----:B------:R-:W-:Y:S01]  /*1ae20*/  R2UR UR8, R4 ;  /* 0x00000000040872ca */ /* 0x000fe200000e0000 */
[----:B------:R-:W-:Y:S01]  /*1ae30*/  VIADD R14, R14, 0xffffffff ;  /* 0xffffffff0e0e7836 */ /* 0x000fe20000000000 */
[----:B------:R-:W-:Y:S01]  /*1ae40*/  R2UR UR15, R13 ;  /* 0x000000000d0f72ca */ /* 0x000fe200000e0000 */
[----:B------:R-:W-:Y:S01]  /*1ae50*/  UIADD3 UR14, UP0, UR30, 0xf0, URZ ;  /* 0x000000f01e0e7890 */ /* 0x000fe2000ff1e03f */
[----:B------:R-:W-:Y:S01]  /*1ae60*/  R2UR UR29, R11 ;  /* 0x000000000b1d72ca */ /* 0x000fe200000e0000 */
[----:B------:R-:W-:Y:S01]  /*1ae70*/  UIADD3 UR32, UP1, UR30, 0x1f0, URZ ;  /* 0x000001f01e207890 */ /* 0x000fe2000ff3e03f */
[----:B------:R-:W-:Y:S01]  /*1ae80*/  R2UR UR9, R10 ;  /* 0x000000000a0972ca */ /* 0x000fe200000e0000 */
[----:B------:R-:W-:Y:S01]  /*1ae90*/  UPRMT UR21, URZ, 0x5410, UR20 ;  /* 0x000054103f157896 */ /* 0x000fe20008000014 */
[----:B------:R-:W-:Y:S01]  /*1aea0*/  R2UR UR10, R12 ;  /* 0x000000000c0a72ca */ /* 0x000fe200000e0000 */
[----:B------:R-:W-:Y:S01]  /*1aeb0*/  VIADD R4, R4, 0x1 ;  /* 0x0000000104047836 */ /* 0x000fe20000000000 */
[----:B------:R-:W-:Y:S01]  /*1aec0*/  R2UR UR12, R9 ;  /* 0x00000000090c72ca */ /* 0x000fe200000e0000 */
[----:B------:R-:W-:Y:S01]  /*1aed0*/  UPRMT UR36, URZ, 0x5410, UR19 ;  /* 0x000054103f247896 */ /* 0x000fe20008000013 */
[----:B------:R-:W-:Y:S01]  /*1aee0*/  R2UR UR34, R2 ;  /* 0x00000000022272ca */ /* 0x000fe200000e0000 */
[----:B------:R-:W-:Y:S01]  /*1aef0*/  USHF.L.U32 UR8, UR8, 0xe, URZ ;  /* 0x0000000e08087899 */ /* 0x000fe2000800063f */
[----:B------:R-:W-:Y:S01]  /*1af00*/  ISETP.GT.AND P1, PT, R14, 0x1, PT ;  /* 0x000000010e00780c */ /* 0x000fe20003f24270 */
[----:B------:R-:W-:Y:S01]  /*1af10*/  UIADD3.X UR33, URZ, UR31, URZ, UP1, !UPT ;  /* 0x0000001f3f217290 */ /* 0x000fe20008ffe43f */
[----:B------:R-:W-:Y:S01]  /*1af20*/  ISETP.NE.AND P0, PT, R4, 0x3, PT ;  /* 0x000000030400780c */ /* 0x000fe20003f05270 */
[----:B------:R-:W-:Y:S01]  /*1af30*/  ULEA UR11, UR28, UR8, 0xd ;  /* 0x000000081c0b7291 */ /* 0x000fe2000f8e683f */
[----:B------:R-:W-:Y:S01]  /*1af40*/  VIADD R12, R12, 0x40 ;  /* 0x000000400c0c7836 */ /* 0x000fe20000000000 */
[----:B------:R-:W-:Y:S01]  /*1af50*/  ULOP3.LUT UR8, UR8, 0x3000, UR27, 0xf8, !UPT ;  /* 0x0000300008087892 */ /* 0x000fe2000f8ef81b */
[----:B0-----:R-:W-:Y:S01]  /*1af60*/  SEL R10, RZ, 0x1, P0 ;  /* 0x00000001ff0a7807 */ /* 0x001fe20000000000 */
[----:B------:R-:W-:Y:S01]  /*1af70*/  ULEA UR11, UR11, UR15, 0x1 ;  /* 0x0000000f0b0b7291 */ /* 0x000fe2000f8e083f */
[----:B------:R-:W-:Y:S01]  /*1af80*/  SEL R4, R4, RZ, P0 ;  /* 0x000000ff04047207 */ /* 0x000fe20000000000 */
[----:B------:R-:W-:Y:S01]  /*1af90*/  ULEA UR8, UR8, UR15, 0x1 ;  /* 0x0000000f08087291 */ /* 0x000fe2000f8e083f */
[----:B------:R-:W-:Y:S01]  /*1afa0*/  LOP3.LUT R3, R3, R10, RZ, 0x3c, !PT ;  /* 0x0000000a03037212 */ /* 0x000fe200078e3cff */
[----:B------:R-:W-:-:S02]  /*1afb0*/  UIADD3 UR24, UR11, 0x100, URZ ;  /* 0x000001000b187890 */ /* 0x000fc4000fffe03f */
[----:B------:R-:W-:Y:S02]  /*1afc0*/  UIADD3.X UR15, URZ, UR31, URZ, UP0, !UPT ;  /* 0x0000001f3f0f7290 */ /* 0x000fe400087fe43f */
[----:B------:R-:W-:Y:S01]  /*1afd0*/  UIADD3 UR25, UR8, 0x18100, URZ ;  /* 0x0001810008197890 */ /* 0x000fe2000fffe03f */
[----:B------:R-:W-:Y:S01]  /*1afe0*/  UMOV UR16, 0x0 ;  /* 0x0000000000107882 */ /* 0x000fe20000000000 */
[----:B------:R-:W-:Y:S01]  /*1aff0*/  UMOV UR17, 0x10000000 ;  /* 0x1000000000117882 */ /* 0x000fe20000000000 */
[----:B------:R-:W-:Y:S01]  /*1b000*/  UMOV UR11, UR29 ;  /* 0x0000001d000b7c82 */ /* 0x000fe20008000000 */
[----:B------:R-:W-:-:S03]  /*1b010*/  UMOV UR8, UR24 ;  /* 0x0000001800087c82 */ /* 0x000fc60008000000 */
[----:B------:R0:W-:Y:S02]  /*1b020*/  UTMALDG.3D.MULTICAST [UR8], [UR14], UR21, desc[UR16] ;  /* 0x000010080e0073b4 */ /* 0x0001e40008011815 */
[----:B0-----:R-:W-:Y:S01]  /*1b030*/  UMOV UR8, UR25 ;  /* 0x0000001900087c82 */ /* 0x001fe20008000000 */
[----:B------:R-:W-:Y:S02]  /*1b040*/  UMOV UR11, UR34 ;  /* 0x00000022000b7c82 */ /* 0x000fe40008000000 */
[----:B------:R0:W-:Y:S02]  /*1b050*/  UTMALDG.3D.MULTICAST [UR8], [UR32], UR36, desc[UR16] ;  /* 0x00001008200073b4 */ /* 0x0001e40008011824 */
[----:B0-----:R-:W-:Y:S05]  /*1b060*/  @P1 BRA `(.L_x_556) ;  /* 0xfffffffc002c1947 */ /* 0x001fea000383ffff */
.L_x_553:
[----:B------:R-:W-:Y:S05]  /*1b070*/  BSYNC B1 ;  /* 0x0000000000017941 */ /* 0x000fea0003800000 */
.L_x_552:
[----:B------:R-:W2:Y:S01]  /*1b080*/  LDL.LU R15, [R1+0x200] ;  /* 0x00020000010f7983 */ /* 0x000ea20000300800 */
[----:B------:R-:W-:Y:S01]  /*1b090*/  LOP3.LUT P0, RZ, R8, 0xff, RZ, 0xc0, !PT ;  /* 0x000000ff08ff7812 */ /* 0x000fe2000780c0ff */
[----:B------:R-:W-:Y:S02]  /*1b0a0*/  ULDC.64 UR8, c[0x0][0x650] ;  /* 0x0001940000087ab9 */ /* 0x000fe40000000a00 */
[----:B------:R-:W3:Y:S01]  /*1b0b0*/  LDL.LU R13, [R1+0x204] ;  /* 0x00020400010d7983 */ /* 0x000ee20000300800 */
[----:B------:R-:W-:Y:S01]  /*1b0c0*/  IADD3 R6, R6, UR13, RZ ;  /* 0x0000000d06067c10 */ /* 0x000fe2000fffe0ff */
[----:B------:R-:W-:Y:S01]  /*1b0d0*/  UISETP.GE.U32.AND UP0, UPT, UR13, 0x3, UPT ;  /* 0x000000030d00788c */ /* 0x000fe2000bf06070 */
[----:B------:R-:W-:Y:S01]  /*1b0e0*/  BSSY B1, `(.L_x_557) ;  /* 0x0000074000017945 */ /* 0x000fe20003800000 */
[----:B------:R-:W-:Y:S02]  /*1b0f0*/  MOV R9, 0xffffffff ;  /* 0xffffffff00097802 */ /* 0x000fe40000000f00 */
[----:B------:R-:W-:-:S02]  /*1b100*/  PRMT R4, RZ, 0x7610, R4 ;  /* 0x00007610ff047816 */ /* 0x000fc40000000004 */
[----:B------:R-:W-:Y:S02]  /*1b110*/  PLOP3.LUT P1, PT, PT, PT, UP0, 0x80, 0x0 ;  /* 0x000000000000781c */ /* 0x000fe40003f2f008 */
[----:B------:R-:W0:Y:S01]  /*1b120*/  @P0 S2R R3, SR_CgaCtaId ;  /* 0x0000000000030919 */ /* 0x000e220000008800 */
[----:B------:R-:W-:Y:S02]  /*1b130*/  @P0 MOV R2, 0x400 ;  /* 0x0000040000020802 */ /* 0x000fe40000000f00 */
[----:B------:R-:W-:Y:S02]  /*1b140*/  PRMT R8, RZ, 0x7610, R8 ;  /* 0x00007610ff087816 */ /* 0x000fe40000000008 */
[----:B0-----:R-:W-:-:S04]  /*1b150*/  @P0 LEA R2, R3, R2, 0x18 ;  /* 0x0000000203020211 */ /* 0x001fc800078ec0ff */
[----:B------:R0:W-:Y:S01]  /*1b160*/  @P0 SYNCS.ARRIVE.TRANS64.A1T0 RZ, [R2+URZ+0x48], RZ ;  /* 0x000048ff02ff09a7 */ /* 0x0001e2000810003f */
[----:B------:R-:W-:Y:S01]  /*1b170*/  ISETP.GT.U32.AND P0, PT, R6, 0x2, PT ;  /* 0x000000020600780c */ /* 0x000fe20003f04070 */
[----:B0-----:R-:W-:-:S05]  /*1b180*/  IMAD.U32 R2, RZ, RZ, UR13 ;  /* 0x0000000dff027e24 */ /* 0x001fca000f8e00ff */
[----:B------:R-:W-:Y:S01]  /*1b190*/  ISETP.LT.U32.AND P0, PT, R2, 0x3, P0 ;  /* 0x000000030200780c */ /* 0x000fe20000701070 */
[----:B------:R-:W-:-:S04]  /*1b1a0*/  IMAD.WIDE.U32 R2, R6, -0x55555555, RZ ;  /* 0xaaaaaaab06027825 */ /* 0x000fc800078e00ff */
[----:B------:R-:W-:Y:S01]  /*1b1b0*/  IMAD.MOV.U32 R2, RZ, RZ, -0x1 ;  /* 0xffffffffff027424 */ /* 0x000fe200078e00ff */
[----:B------:R-:W-:Y:S02]  /*1b1c0*/  SHF.R.U32.HI R5, RZ, 0x1, R3 ;  /* 0x00000001ff057819 */ /* 0x000fe40000011603 */
[----:B------:R-:W-:-:S03]  /*1b1d0*/  SEL R3, RZ, 0x1, !P0 ;  /* 0x00000001ff037807 */ /* 0x000fc60004000000 */
[----:B------:R-:W-:Y:S01]  /*1b1e0*/  IMAD R6, R5, -0x3, R6 ;  /* 0xfffffffd05067824 */ /* 0x000fe200078e0206 */
[----:B------:R-:W-:Y:S01]  /*1b1f0*/  LOP3.LUT R0, R0, R3, RZ, 0x3c, !PT ;  /* 0x0000000300007212 */ /* 0x000fe200078e3cff */
[----:B------:R-:W-:-:S03]  /*1b200*/  IMAD.MOV.U32 R3, RZ, RZ, -0x1 ;  /* 0xffffffffff037424 */ /* 0x000fc600078e00ff */
[----:B------:R-:W-:Y:S02]  /*1b210*/  @P1 LOP3.LUT R0, R0, 0x1, R5, 0x78, !PT ;  /* 0x0000000100001812 */ /* 0x000fe400078e7805 */
[----:B---3--:R-:W-:-:S04]  /*1b220*/  IADD3 R13, P0, R13, UR22, RZ ;  /* 0x000000160d0d7c10 */ /* 0x008fc8000ff1e0ff */
[----:B--2---:R-:W-:Y:S01]  /*1b230*/  IADD3.X R15, R15, UR18, RZ, P0, !PT ;  /* 0x000000120f0f7c10 */ /* 0x004fe200087fe4ff */
[----:B------:R0:W-:Y:S01]  /*1b240*/  STL [R1+0x204], R13 ;  /* 0x0002040d01007387 */ /* 0x0001e20000100800 */
[----:B------:R-:W-:-:S03]  /*1b250*/  ISETP.GE.U32.AND P0, PT, R13, UR8, PT ;  /* 0x000000080d007c0c */ /* 0x000fc6000bf06070 */
[----:B------:R0:W-:Y:S01]  /*1b260*/  STL [R1+0x200], R15 ;  /* 0x0002000f01007387 */ /* 0x0001e20000100800 */
[----:B------:R-:W-:-:S13]  /*1b270*/  ISETP.GE.U32.AND.EX P0, PT, R15, UR9, PT, P0 ;  /* 0x000000090f007c0c */ /* 0x000fda000bf06100 */
[----:B0-----:R-:W-:Y:S05]  /*1b280*/  @P0 BRA `(.L_x_558) ;  /* 0x0000000400640947 */ /* 0x001fea0003800000 */
[----:B------:R-:W0:Y:S01]  /*1b290*/  S2R R7, SR_CTAID.X ;  /* 0x0000000000077919 */ /* 0x000e220000002500 */
[----:B------:R-:W-:Y:S01]  /*1b2a0*/  ULDC UR8, c[0x0][0x150] ;  /* 0x0000540000087ab9 */ /* 0x000fe20000000800 */
[----:B------:R-:W1:Y:S01]  /*1b2b0*/  LDC R4, c[0x0][0x144] ;  /* 0x00005100ff047b82 */ /* 0x000e620000000800 */
[----:B------:R-:W-:Y:S01]  /*1b2c0*/  UISETP.NE.AND UP0, UPT, UR45, URZ, UPT ;  /* 0x0000003f2d00728c */ /* 0x000fe2000bf05270 */
[----:B------:R-:W2:Y:S01]  /*1b2d0*/  S2R R5, SR_CTAID.Y ;  /* 0x0000000000057919 */ /* 0x000ea20000002600 */
[----:B------:R-:W-:-:S04]  /*1b2e0*/  ULDC UR11, c[0x0][0x630] ;  /* 0x00018c00000b7ab9 */ /* 0x000fc80000000800 */
[----:B------:R-:W-:Y:S01]  /*1b2f0*/  PLOP3.LUT P0, PT, PT, PT, UP0, 0x80, 0x0 ;  /* 0x000000000000781c */ /* 0x000fe20003f0f008 */
[----:B------:R-:W3:Y:S01]  /*1b300*/  LDC R10, c[0x0][0x148] ;  /* 0x00005200ff0a7b82 */ /* 0x000ee20000000800 */
[----:B0-----:R-:W-:Y:S02]  /*1b310*/  I2FP.F32.U32 R2, R7 ;  /* 0x0000000700027245 */ /* 0x001fe40000201000 */
[----:B--2---:R-:W-:-:S03]  /*1b320*/  I2FP.F32.U32 R3, R5 ;  /* 0x0000000500037245 */ /* 0x004fc60000201000 */
[----:B------:R-:W-:Y:S01]  /*1b330*/  FMUL R2, R2, UR8 ;  /* 0x0000000802027c20 */ /* 0x000fe20008400000 */
[----:B------:R-:W-:Y:S02]  /*1b340*/  ULDC UR8, c[0x0][0x154] ;  /* 0x0000550000087ab9 */ /* 0x000fe40000000800 */
[----:B------:R-:W-:Y:S01]  /*1b350*/  FMUL R9, R3, UR8 ;  /* 0x0000000803097c20 */ /* 0x000fe20008400000 */
[----:B------:R-:W-:Y:S02]  /*1b360*/  ULDC.64 UR8, c[0x0][0x628] ;  /* 0x00018a0000087ab9 */ /* 0x000fe40000000a00 */
[----:B------:R-:W0:Y:S08]  /*1b370*/  F2I.U32.TRUNC.NTZ R2, R2 ;  /* 0x0000000200027305 */ /* 0x000e30000020f000 */
[----:B------:R-:W2:Y:S01]  /*1b380*/  F2I.U32.TRUNC.NTZ R9, R9 ;  /* 0x0000000900097305 */ /* 0x000ea2000020f000 */
[----:B0-----:R-:W-:-:S02]  /*1b390*/  IMAD.MOV R3, RZ, RZ, -R2 ;  /* 0x000000ffff037224 */ /* 0x001fc400078e0a02 */
[----:B------:R-:W-:Y:S02]  /*1b3a0*/  IMAD.MOV.U32 R2, RZ, RZ, R13 ;  /* 0x000000ffff027224 */ /* 0x000fe400078e000d */
[----:B-1----:R-:W-:Y:S02]  /*1b3b0*/  IMAD R7, R4, R3, R7 ;  /* 0x0000000304077224 */ /* 0x002fe400078e0207 */
[----:B--2---:R-:W-:-:S04]  /*1b3c0*/  IMAD.MOV R3, RZ, RZ, -R9 ;  /* 0x000000ffff037224 */ /* 0x004fc800078e0a09 */
[----:B---3--:R-:W-:Y:S01]  /*1b3d0*/  @P0 IMAD R7, R10, R3, R5 ;  /* 0x000000030a070224 */ /* 0x008fe200078e0205 */
[----:B------:R-:W-:Y:S02]  /*1b3e0*/  ISETP.NE.U32.AND P0, PT, RZ, UR8, PT ;  /* 0x00000008ff007c0c */ /* 0x000fe4000bf05070 */
[----:B------:R-:W-:Y:S02]  /*1b3f0*/  MOV R3, R15 ;  /* 0x0000000f00037202 */ /* 0x000fe40000000f00 */
[----:B------:R-:W-:-:S13]  /*1b400*/  ISETP.NE.AND.EX P0, PT, RZ, UR9, PT, P0 ;  /* 0x00000009ff007c0c */ /* 0x000fda000bf05300 */
[----:B------:R-:W-:Y:S05]  /*1b410*/  @!P0 BRA `(.L_x_559) ;  /* 0x0000000000288947 */ /* 0x000fea0003800000 */
[----:B------:R-:W-:Y:S02]  /*1b420*/  ULDC UR10, c[0x0][0x634] ;  /* 0x00018d00000a7ab9 */ /* 0x000fe40000000800 */
[----:B------:R-:W-:-:S05]  /*1b430*/  IADD3 R3, P0, R13, UR10, RZ ;  /* 0x0000000a0d037c10 */ /* 0x000fca000ff1e0ff */
[----:B------:R-:W-:-:S04]  /*1b440*/  IMAD.X R9, RZ, RZ, R15, P0 ;  /* 0x000000ffff097224 */ /* 0x000fc800000e060f */
[----:B------:R-:W-:-:S04]  /*1b450*/  IMAD.WIDE.U32 R4, R9, UR8, RZ ;  /* 0x0000000809047c25 */ /* 0x000fc8000f8e00ff */
[----:B------:R-:W-:-:S04]  /*1b460*/  IMAD.WIDE.U32 R4, P0, R3, UR9, R4 ;  /* 0x0000000903047c25 */ /* 0x000fc8000f800004 */
[----:B------:R-:W-:-:S04]  /*1b470*/  IMAD.WIDE.U32 R2, R3, UR8, RZ ;  /* 0x0000000803027c25 */ /* 0x000fc8000f8e00ff */
[----:B------:R-:W-:Y:S01]  /*1b480*/  IMAD.MOV.U32 R2, RZ, RZ, R5 ;  /* 0x000000ffff027224 */ /* 0x000fe200078e0005 */
[----:B------:R-:W-:Y:S01]  /*1b490*/  IADD3 RZ, P1, R3, R4, RZ ;  /* 0x0000000403ff7210 */ /* 0x000fe20007f3e0ff */
[----:B------:R-:W-:-:S04]  /*1b4a0*/  IMAD.X R3, RZ, RZ, RZ, P0 ;  /* 0x000000ffff037224 */ /* 0x000fc800000e06ff */
[----:B------:R-:W-:-:S08]  /*1b4b0*/  IMAD.WIDE.U32.X R2, R9, UR9, R2, P1 ;  /* 0x0000000909027c25 */ /* 0x000fd000088e0402 */
.L_x_559:
[--C-:B------:R-:W-:Y:S01]  /*1b4c0*/  SHF.R.U64 R9, R2, UR11, R3.reuse ;  /* 0x0000000b02097c19 */ /* 0x100fe20008001203 */
[----:B------:R-:W-:Y:S01]  /*1b4d0*/  ULDC.64 UR8, c[0x0][0x620] ;  /* 0x0001880000087ab9 */ /* 0x000fe20000000a00 */
[----:B------:R-:W-:Y:S01]  /*1b4e0*/  SHF.R.U32.HI R2, RZ, UR11, R3 ;  /* 0x0000000bff027c19 */ /* 0x000fe20008011603 */
[----:B------:R-:W-:Y:S01]  /*1b4f0*/  IMAD.MOV.U32 R3, RZ, RZ, R15 ;  /* 0x000000ffff037224 */ /* 0x000fe200078e000f */
[----:B------:R-:W-:Y:S01]  /*1b500*/  IADD3 R11, P0, RZ, -R9, RZ ;  /* 0x80000009ff0b7210 */ /* 0x000fe20007f1e0ff */
[----:B------:R-:W-:-:S03]  /*1b510*/  ULDC.64 UR10, c[0x0][0x640] ;  /* 0x00019000000a7ab9 */ /* 0x000fc60000000a00 */
[----:B------:R-:W-:Y:S02]  /*1b520*/  IADD3.X R2, RZ, ~R2, RZ, P0, !PT ;  /* 0x80000002ff027210 */ /* 0x000fe400007fe4ff */
[----:B------:R-:W-:-:S03]  /*1b530*/  ISETP.NE.U32.AND P0, PT, RZ, UR10, PT ;  /* 0x0000000aff007c0c */ /* 0x000fc6000bf05070 */
[----:B------:R-:W-:Y:S01]  /*1b540*/  IMAD R2, R2, UR8, RZ ;  /* 0x0000000802027c24 */ /* 0x000fe2000f8e02ff */
[----:B------:R-:W-:-:S03]  /*1b550*/  ISETP.NE.AND.EX P0, PT, RZ, UR11, PT, P0 ;  /* 0x0000000bff007c0c */ /* 0x000fc6000bf05300 */
[----:B------:R-:W-:Y:S02]  /*1b560*/  IMAD R5, R11, UR9, R2 ;  /* 0x000000090b057c24 */ /* 0x000fe4000f8e0202 */
[----:B------:R-:W-:-:S04]  /*1b570*/  IMAD.MOV.U32 R2, RZ, RZ, R13 ;  /* 0x000000ffff027224 */ /* 0x000fc800078e000d */
[----:B------:R-:W-:Y:S01]  /*1b580*/  IMAD.WIDE.U32 R2, R11, UR8, R2 ;  /* 0x000000080b027c25 */ /* 0x000fe2000f8e0002 */
[----:B------:R-:W-:-:S03]  /*1b590*/  ULDC UR8, c[0x0][0x618] ;  /* 0x0001860000087ab9 */ /* 0x000fc60000000800 */
[----:B------:R-:W-:-:S05]  /*1b5a0*/  IMAD.IADD R3, R3, 0x1, R5 ;  /* 0x0000000103037824 */ /* 0x000fca00078e0205 */
[--C-:B------:R-:W-:Y:S02]  /*1b5b0*/  SHF.R.U64 R10, R2, UR8, R3.reuse ;  /* 0x00000008020a7c19 */ /* 0x100fe40008001203 */
[----:B------:R-:W-:Y:S01]  /*1b5c0*/  SHF.R.U32.HI R3, RZ, UR8, R3 ;  /* 0x00000008ff037c19 */ /* 0x000fe20008011603 */
[----:B------:R-:W-:-:S03]  /*1b5d0*/  ULDC UR8, c[0x0][0x608] ;  /* 0x0001820000087ab9 */ /* 0x000fc60000000800 */
[--C-:B------:R-:W-:Y:S02]  /*1b5e0*/  SHF.R.U64 R12, R10, UR8, R3.reuse ;  /* 0x000000080a0c7c19 */ /* 0x100fe40008001203 */
[----:B------:R-:W-:Y:S01]  /*1b5f0*/  SHF.R.U32.HI R3, RZ, UR8, R3 ;  /* 0x00000008ff037c19 */ /* 0x000fe20008011603 */
[----:B------:R-:W-:-:S03]  /*1b600*/  ULDC UR8, c[0x0][0x658] ;  /* 0x0001960000087ab9 */ /* 0x000fc60000000800 */
[--C-:B------:R-:W-:Y:S02]  /*1b610*/  SHF.R.U32.HI R13, RZ, UR8, R3.reuse ;  /* 0x00000008ff0d7c19 */ /* 0x100fe40008011603 */
[----:B------:R-:W-:-:S03]  /*1b620*/  SHF.R.U64 R11, R12, UR8, R3 ;  /* 0x000000080c0b7c19 */ /* 0x000fc60008001203 */
[----:B------:R-:W-:Y:S01]  /*1b630*/  IMAD.MOV.U32 R3, RZ, RZ, R13 ;  /* 0x000000ffff037224 */ /* 0x000fe200078e000d */
[----:B------:R-:W-:Y:S01]  /*1b640*/  MOV R2, R11 ;  /* 0x0000000b00027202 */ /* 0x000fe20000000f00 */
[----:B------:R-:W-:Y:S06]  /*1b650*/  @!P0 BRA `(.L_x_560) ;  /* 0x0000000000288947 */ /* 0x000fec0003800000 */
[----:B------:R-:W-:Y:S02]  /*1b660*/  ULDC UR8, c[0x0][0x64c] ;  /* 0x0001930000087ab9 */ /* 0x000fe40000000800 */
[----:B------:R-:W-:-:S05]  /*1b670*/  IADD3 R3, P0, R11, UR8, RZ ;  /* 0x000000080b037c10 */ /* 0x000fca000ff1e0ff */
[----:B------:R-:W-:-:S04]  /*1b680*/  IMAD.X R13, RZ, RZ, R13, P0 ;  /* 0x000000ffff0d7224 */ /* 0x000fc800000e060d */
[----:B------:R-:W-:-:S04]  /*1b690*/  IMAD.WIDE.U32 R4, R13, UR10, RZ ;  /* 0x0000000a0d047c25 */ /* 0x000fc8000f8e00ff */
[----:B------:R-:W-:-:S04]  /*1b6a0*/  IMAD.WIDE.U32 R4, P0, R3, UR11, R4 ;  /* 0x0000000b03047c25 */ /* 0x000fc8000f800004 */
[----:B------:R-:W-:Y:S01]  /*1b6b0*/  IMAD.WIDE.U32 R2, R3, UR10, RZ ;  /* 0x0000000a03027c25 */ /* 0x000fe2000f8e00ff */
[----:B------:R-:W-:-:S04]  /*1b6c0*/  MOV R2, R5 ;  /* 0x0000000500027202 */ /* 0x000fc80000000f00 */
[----:B------:R-:W-:Y:S01]  /*1b6d0*/  IADD3 RZ, P1, R3, R4, RZ ;  /* 0x0000000403ff7210 */ /* 0x000fe20007f3e0ff */
[----:B------:R-:W-:-:S04]  /*1b6e0*/  IMAD.X R3, RZ, RZ, RZ, P0 ;  /* 0x000000ffff037224 */ /* 0x000fc800000e06ff */
[----:B------:R-:W-:-:S08]  /*1b6f0*/  IMAD.WIDE.U32.X R2, R13, UR11, R2, P1 ;  /* 0x0000000b0d027c25 */ /* 0x000fd000088e0402 */
.L_x_560:
[----:B------:R-:W-:Y:S01]  /*1b700*/  ULDC UR8, c[0x0][0x648] ;  /* 0x0001920000087ab9 */ /* 0x000fe20000000800 */
[----:B------:R-:W-:Y:S01]  /*1b710*/  LOP3.LUT R12, R12, UR7, RZ, 0xc0, !PT ;  /* 0x000000070c0c7c12 */ /* 0x000fe2000f8ec0ff */
[----:B------:R-:W-:Y:S01]  /*1b720*/  UISETP.NE.AND UP0, UPT, UR45, URZ, UPT ;  /* 0x0000003f2d00728c */ /* 0x000fe2000bf05270 */
[----:B------:R-:W-:Y:S01]  /*1b730*/  SHF.R.U64 R3, R2, UR8, R3 ;  /* 0x0000000802037c19 */ /* 0x000fe20008001203 */
[----:B------:R-:W-:Y:S01]  /*1b740*/  ULDC UR8, c[0x0][0x638] ;  /* 0x00018e0000087ab9 */ /* 0x000fe20000000800 */
[----:B------:R-:W-:-:S03]  /*1b750*/  IMAD.MOV.U32 R4, RZ, RZ, 0x1 ;  /* 0x00000001ff047424 */ /* 0x000fc600078e00ff */
[----:B------:R-:W-:Y:S01]  /*1b760*/  IMAD.MOV R2, RZ, RZ, -R3 ;  /* 0x000000ffff027224 */ /* 0x000fe200078e0a03 */
[----:B------:R-:W-:Y:S01]  /*1b770*/  PLOP3.LUT P0, PT, PT, PT, UP0, 0x40, 0x0 ;  /* 0x000000000000781c */ /* 0x000fe20003f0e808 */
[----:B------:R-:W-:Y:S01]  /*1b780*/  IMAD R12, R3, UR5, R12 ;  /* 0x00000005030c7c24 */ /* 0x000fe2000f8e020c */
[----:B------:R-:W-:Y:S01]  /*1b790*/  PLOP3.LUT P1, PT, PT, PT, UP0, 0x40, 0x0 ;  /* 0x000000000000781c */ /* 0x000fe20003f2e808 */
[----:B------:R-:W-:Y:S01]  /*1b7a0*/  IMAD R11, R2, UR8, R11 ;  /* 0x00000008020b7c24 */ /* 0x000fe2000f8e020b */
[----:B------:R-:W-:Y:S01]  /*1b7b0*/  ULDC UR8, c[0x0][0x610] ;  /* 0x0001840000087ab9 */ /* 0x000fe20000000800 */
[----:B------:R-:W-:Y:S01]  /*1b7c0*/  LOP3.LUT R2, R10, UR4, RZ, 0xc0, !PT ;  /* 0x000000040a027c12 */ /* 0x000fe2000f8ec0ff */
[----:B------:R-:W-:Y:S01]  /*1b7d0*/  IMAD R7, R12, UR8, R7 ;  /* 0x000000080c077c24 */ /* 0x000fe2000f8e0207 */
[----:B------:R-:W-:-:S03]  /*1b7e0*/  ULDC UR8, c[0x0][0x600] ;  /* 0x0001800000087ab9 */ /* 0x000fc60000000800 */
[----:B------:R-:W-:-:S05]  /*1b7f0*/  IMAD R2, R11, UR8, R2 ;  /* 0x000000080b027c24 */ /* 0x000fca000f8e0202 */
[----:B------:R-:W-:Y:S02]  /*1b800*/  SEL R3, R2, R7, P0 ;  /* 0x0000000702037207 */ /* 0x000fe40000000000 */
[----:B------:R-:W-:-:S07]  /*1b810*/  SEL R2, R7, R2, P1 ;  /* 0x0000000207027207 */ /* 0x000fce0000800000 */
.L_x_558:
[----:B------:R-:W-:Y:S05]  /*1b820*/  BSYNC B1 ;  /* 0x0000000000017941 */ /* 0x000fea0003800000 */
.L_x_557:
[----:B------:R-:W-:-:S13]  /*1b830*/  LOP3.LUT P0, RZ, R4, 0xff, RZ, 0xc0, !PT ;  /* 0x000000ff04ff7812 */ /* 0x000fda000780c0ff */
[----:B------:R-:W-:Y:S05]  /*1b840*/  @P0 BRA `(.L_x_561) ;  /* 0xfffffff000fc0947 */ /* 0x000fea000383ffff */
[----:B------:R-:W-:Y:S05]  /*1b850*/  BSYNC B0 ;  /* 0x0000000000007941 */ /* 0x000fea0003800000 */
.L_x_550:
[----:B------:R-:W-:-:S03]  /*1b860*/  UMOV UR8, 0xffffffff ;  /* 0xffffffff00087882 */ /* 0x000fc60000000000 */
[----:B------:R-:W-:Y:S05]  /*1b870*/  BRA.DIV UR8, `(.L_x_562) ;  /* 0x0000000208f47947 */ /* 0x000fea000b800000 */
[----:B------:R-:W-:-:S13]  /*1b880*/  ELECT P6, URZ, PT ;  /* 0x00000000003f782f */ /* 0x000fda00038c0000 */
.L_x_575:
[----:B------:R-:W-:Y:S04]  /*1b890*/  BSSY B0, `(.L_x_563) ;  /* 0x0000023000007945 */ /* 0x000fe80003800000 */
[----:B------:R-:W-:Y:S05]  /*1b8a0*/  @!P6 BRA `(.L_x_564) ;  /* 0x000000000084e947 */ /* 0x000fea0003800000 */
[----:B------:R-:W-:-:S04]  /*1b8b0*/  ULOP3.LUT UR8, UR40, 0x2, URZ, 0xfc, !UPT ;  /* 0x0000000228087892 */ /* 0x000fc8000f8efc3f */
[----:B------:R-:W-:-:S06]  /*1b8c0*/  UISETP.NE.AND UP0, UPT, UR8, 0x3, UPT ;  /* 0x000000030800788c */ /* 0x000fcc000bf05270 */
[----:B------:R-:W-:-:S13]  /*1b8d0*/  PLOP3.LUT P0, PT, PT, PT, UP0, 0x80, 0x0 ;  /* 0x000000000000781c */ /* 0x000fda0003f0f008 */
[----:B------:R-:W-:Y:S05]  /*1b8e0*/  @!P0 BRA `(.L_x_565) ;  /* 0x0000000000048947 */ /* 0x000fea0003800000 */
[----:B------:R-:W-:Y:S01]  /*1b8f0*/  BPT.TRAP 0x1 ;  /* 0x000000040000795c */ /* 0x000fe20000300000 */
.L_x_565:
[----:B------:R-:W0:Y:S01]  /*1b900*/  S2R R3, SR_CgaCtaId ;  /* 0x0000000000037919 */ /* 0x000e220000008800 */
[----:B------:R-:W-:-:S04]  /*1b910*/  MOV R2, 0x400 ;  /* 0x0000040000027802 */ /* 0x000fc80000000f00 */
[----:B0-----:R-:W-:Y:S02]  /*1b920*/  LEA R3, R3, R2, 0x18 ;  /* 0x0000000203037211 */ /* 0x001fe400078ec0ff */
[----:B------:R-:W-:-:S03]  /*1b930*/  SHF.L.U32 R2, R0, 0x1f, RZ ;  /* 0x0000001f00027819 */ /* 0x000fc600000006ff */
[----:B------:R-:W-:-:S05]  /*1b940*/  VIADD R3, R3, 0x18 ;  /* 0x0000001803037836 */ /* 0x000fca0000000000 */
[----:B------:R-:W-:-:S04]  /*1b950*/  LEA R5, R6, R3, 0x3 ;  /* 0x0000000306057211 */ /* 0x000fc800078e18ff */
[----:B------:R-:W0:Y:S02]  /*1b960*/  SYNCS.PHASECHK.TRANS64.TRYWAIT P0, [R5+URZ], R2 ;  /* 0x00000002050075a7 */ /* 0x000e24000800017f */
[----:B0-----:R-:W-:Y:S05]  /*1b970*/  @!P0 BRA `(.L_x_566) ;  /* 0x0000000000d48947 */ /* 0x001fea0003800000 */
.L_x_576:
[----:B------:R-:W-:-:S05]  /*1b980*/  VIADD R6, R6, 0x1 ;  /* 0x0000000106067836 */ /* 0x000fca0000000000 */
[----:B------:R-:W-:-:S04]  /*1b990*/  ISETP.NE.AND P0, PT, R6, 0x3, PT ;  /* 0x000000030600780c */ /* 0x000fc80003f05270 */
[----:B0-----:R-:W-:Y:S02]  /*1b9a0*/  SEL R5, RZ, 0x1, P0 ;  /* 0x00000001ff057807 */ /* 0x001fe40000000000 */
[----:B------:R-:W-:Y:S02]  /*1b9b0*/  SEL R6, R6, RZ, P0 ;  /* 0x000000ff06067207 */ /* 0x000fe40000000000 */
[----:B------:R-:W-:-:S03]  /*1b9c0*/  LOP3.LUT R5, R0, R5, RZ, 0x3c, !PT ;  /* 0x0000000500057212 */ /* 0x000fc600078e3cff */
[----:B------:R-:W-:Y:S01]  /*1b9d0*/  IMAD R7, R6, 0x8, R3 ;  /* 0x0000000806077824 */ /* 0x000fe200078e0203 */
[----:B------:R-:W-:-:S04]  /*1b9e0*/  SHF.L.U32 R0, R5, 0x1f, RZ ;  /* 0x0000001f05007819 */ /* 0x000fc800000006ff */
[----:B------:R-:W0:Y:S02]  /*1b9f0*/  SYNCS.PHASECHK.TRANS64.TRYWAIT P0, [R7+URZ], R0 ;  /* 0x00000000070075a7 */ /* 0x000e24000800017f */
[----:B0-----:R-:W-:Y:S05]  /*1ba00*/  @!P0 BRA `(.L_x_567) ;  /* 0x0000000000c48947 */ /* 0x001fea0003800000 */
.L_x_577:
[----:B0-----:R-:W-:-:S05]  /*1ba10*/  VIADD R0, R6, 0x1 ;  /* 0x0000000106007836 */ /* 0x001fca0000000000 */
[----:B------:R-:W-:-:S04]  /*1ba20*/  ISETP.NE.AND P0, PT, R0, 0x3, PT ;  /* 0x000000030000780c */ /* 0x000fc80003f05270 */
[----:B------:R-:W-:Y:S02]  /*1ba30*/  SEL R2, RZ, 0x1, P0 ;  /* 0x00000001ff027807 */ /* 0x000fe40000000000 */
[----:B------:R-:W-:Y:S02]  /*1ba40*/  SEL R0, R0, RZ, P0 ;  /* 0x000000ff00007207 */ /* 0x000fe40000000000 */
[----:B------:R-:W-:Y:S02]  /*1ba50*/  LOP3.LUT R2, R5, R2, RZ, 0x3c, !PT ;  /* 0x0000000205027212 */ /* 0x000fe400078e3cff */
[----:B------:R-:W-:Y:S02]  /*1ba60*/  LEA R3, R0, R3, 0x3 ;  /* 0x0000000300037211 */ /* 0x000fe400078e18ff */
[----:B------:R-:W-:-:S07]  /*1ba70*/  SHF.L.U32 R0, R2, 0x1f, RZ ;  /* 0x0000001f02007819 */ /* 0x000fce00000006ff */
.L_x_568:
[----:B0-----:R0:W1:Y:S02]  /*1ba80*/  SYNCS.PHASECHK.TRANS64.TRYWAIT P0, [R3+URZ], R0 ;  /* 0x00000000030075a7 */ /* 0x001064000800017f */
[----:B-1----:R-:W-:Y:S05]  /*1ba90*/  @!P0 NANOSLEEP.SYNCS 0x989680 ;  /* 0x009896800000895d */ /* 0x002fea0003900000 */
[----:B------:R-:W1:Y:S02]  /*1baa0*/  @!P0 SYNCS.PHASECHK.TRANS64 P0, [R3+URZ], R0 ;  /* 0x00000000030085a7 */ /* 0x000e64000800007f */
[----:B-1----:R-:W-:Y:S05]  /*1bab0*/  @!P0 BRA `(.L_x_568) ;  /* 0xfffffffc00f08947 */ /* 0x002fea000383ffff */
.L_x_564:
[----:B------:R-:W-:Y:S05]  /*1bac0*/  BSYNC B0 ;  /* 0x0000000000007941 */ /* 0x000fea0003800000 */
.L_x_563:
[----:B------:R-:W-:Y:S05]  /*1bad0*/  EXIT ;  /* 0x000000000000794d */ /* 0x000fea0003800000 */
.L_x_21:
[----:B-1----:R1:W2:Y:S02]  /*1bae0*/  SYNCS.PHASECHK.TRANS64.TRYWAIT P1, [R4+URZ], R3 ;  /* 0x00000003040075a7 */ /* 0x0022a4000802017f */
[----:B--2---:R-:W-:Y:S05]  /*1baf0*/  @!P1 NANOSLEEP.SYNCS 0x989680 ;  /* 0x009896800000995d */ /* 0x004fea0003900000 */
[----:B------:R-:W2:Y:S02]  /*1bb00*/  @!P1 SYNCS.PHASECHK.TRANS64 P1, [R4+URZ], R3 ;  /* 0x00000003040095a7 */ /* 0x000ea4000802007f */
[----:B--2---:R-:W-:Y:S05]  /*1bb10*/  @!P1 BRA `(.L_x_21) ;  /* 0xfffffffc00f09947 */ /* 0x004fea000383ffff */
[----:B------:R-:W-:Y:S05]  /*1bb20*/  BRA `(.L_x_20) ;  /* 0xfffffe5800f47947 */ /* 0x000fea000383ffff */
.L_x_26:
[----:B-1----:R1:W2:Y:S02]  /*1bb30*/  SYNCS.PHASECHK.TRANS64.TRYWAIT P1, [R4+URZ], R5 ;  /* 0x00000005040075a7 */ /* 0x0022a4000802017f */
[----:B--2---:R-:W-:Y:S05]  /*1bb40*/  @!P1 NANOSLEEP.SYNCS 0x989680 ;  /* 0x009896800000995d */ /* 0x004fea0003900000 */
[----:B------:R-:W2:Y:S02]  /*1bb50*/  @!P1 SYNCS.PHASECHK.TRANS64 P1, [R4+URZ], R5 ;  /* 0x00000005040095a7 */ /* 0x000ea4000802007f */
[----:B--2---:R-:W-:Y:S05]  /*1bb60*/  @!P1 BRA `(.L_x_26) ;  /* 0xfffffffc00f09947 */ /* 0x004fea000383ffff */
[----:B------:R-:W-:Y:S05]  /*1bb70*/  BRA `(.L_x_25) ;  /* 0xfffffe9000847947 */ /* 0x000fea000383ffff */
.L_x_551:
[----:B------:R-:W-:Y:S01]  /*1bb80*/  BSSY B1, `(.L_x_569) ;  /* 0x0000006000017945 */ /* 0x000fe20003800000 */
[----:B------:R-:W-:-:S07]  /*1bb90*/  IMAD.MOV.U32 R15, RZ, RZ, -0x1 ;  /* 0xffffffffff0f7424 */ /* 0x000fce00078e00ff */
[----:B------:R-:W-:Y:S05]  /*1bba0*/  WARPSYNC.COLLECTIVE R15, `(.L_x_570) ;  /* 0x000000000f0c7348 */ /* 0x000fea0003c00000 */
[----:B------:R-:W-:Y:S02]  /*1bbb0*/  ELECT P6, UR62, PT ;  /* 0x00000000003e782f */ /* 0x000fe400038c0000 */
[----:B------:R-:W-:Y:S01]  /*1bbc0*/  MOV R14, UR62 ;  /* 0x0000003e000e7c02 */ /* 0x000fe20008000f00 */
[----:B------:R-:W-:Y:S10]  /*1bbd0*/  ENDCOLLECTIVE ;  /* 0x000000000000791b */ /* 0x000ff40003800000 */
.L_x_570:
[----:B------:R-:W-:Y:S05]  /*1bbe0*/  BSYNC B1 ;  /* 0x0000000000017941 */ /* 0x000fea0003800000 */
.L_x_569:
[----:B------:R-:W-:Y:S05]  /*1bbf0*/  BRA `(.L_x_571) ;  /* 0xfffffff0001c7947 */ /* 0x000fea000383ffff */
.L_x_554:
[----:B0-----:R0:W2:Y:S02]  /*1bc00*/  SYNCS.PHASECHK.TRANS64.TRYWAIT P0, [R10+URZ+0x18], R5 ;  /* 0x000018050a0075a7 */ /* 0x0010a4000800017f */
[----:B--2---:R-:W-:Y:S05]  /*1bc10*/  @!P0 NANOSLEEP.SYNCS 0x989680 ;  /* 0x009896800000895d */ /* 0x004fea0003900000 */
[----:B------:R-:W2:Y:S02]  /*1bc20*/  @!P0 SYNCS.PHASECHK.TRANS64 P0, [R10+URZ+0x18], R5 ;  /* 0x000018050a0085a7 */ /* 0x000ea4000800007f */
[----:B--2---:R-:W-:Y:S05]  /*1bc30*/  @!P0 BRA `(.L_x_554) ;  /* 0xfffffffc00f08947 */ /* 0x004fea000383ffff */
[----:B------:R-:W-:Y:S05]  /*1bc40*/  BRA `(.L_x_572) ;  /* 0xfffffff0005c7947 */ /* 0x000fea000383ffff */
.L_x_562:
[----:B------:R-:W-:Y:S01]  /*1bc50*/  BSSY B0, `(.L_x_573) ;  /* 0x0000006000007945 */ /* 0x000fe20003800000 */
[----:B------:R-:W-:-:S07]  /*1bc60*/  IMAD.MOV.U32 R15, RZ, RZ, -0x1 ;  /* 0xffffffffff0f7424 */ /* 0x000fce00078e00ff */
[----:B------:R-:W-:Y:S05]  /*1bc70*/  WARPSYNC.COLLECTIVE R15, `(.L_x_574) ;  /* 0x000000000f0c7348 */ /* 0x000fea0003c00000 */
[----:B------:R-:W-:Y:S02]  /*1bc80*/  ELECT P6, UR62, PT ;  /* 0x00000000003e782f */ /* 0x000fe400038c0000 */
[----:B------:R-:W-:Y:S01]  /*1bc90*/  MOV R14, UR62 ;  /* 0x0000003e000e7c02 */ /* 0x000fe20008000f00 */
[----:B------:R-:W-:Y:S10]  /*1bca0*/  ENDCOLLECTIVE ;  /* 0x000000000000791b */ /* 0x000ff40003800000 */
.L_x_574:
[----:B------:R-:W-:Y:S05]  /*1bcb0*/  BSYNC B0 ;  /* 0x0000000000007941 */ /* 0x000fea0003800000 */
.L_x_573:
[----:B------:R-:W-:Y:S05]  /*1bcc0*/  BRA `(.L_x_575) ;  /* 0xfffffff800f07947 */ /* 0x000fea000383ffff */
.L_x_566:
[----:B0-----:R0:W1:Y:S02]  /*1bcd0*/  SYNCS.PHASECHK.TRANS64.TRYWAIT P0, [R5+URZ], R2 ;  /* 0x00000002050075a7 */ /* 0x001064000800017f */
[----:B-1----:R-:W-:Y:S05]  /*1bce0*/  @!P0 NANOSLEEP.SYNCS 0x989680 ;  /* 0x009896800000895d */ /* 0x002fea0003900000 */
[----:B------:R-:W1:Y:S02]  /*1bcf0*/  @!P0 SYNCS.PHASECHK.TRANS64 P0, [R5+URZ], R2 ;  /* 0x00000002050085a7 */ /* 0x000e64000800007f */
[----:B-1----:R-:W-:Y:S05]  /*1bd00*/  @!P0 BRA `(.L_x_566) ;  /* 0xfffffffc00f08947 */ /* 0x002fea000383ffff */
[----:B------:R-:W-:Y:S05]  /*1bd10*/  BRA `(.L_x_576) ;  /* 0xfffffffc00187947 */ /* 0x000fea000383ffff */
.L_x_567:
[----:B0-----:R0:W1:Y:S02]  /*1bd20*/  SYNCS.PHASECHK.TRANS64.TRYWAIT P0, [R7+URZ], R0 ;  /* 0x00000000070075a7 */ /* 0x001064000800017f */
[----:B-1----:R-:W-:Y:S05]  /*1bd30*/  @!P0 NANOSLEEP.SYNCS 0x989680 ;  /* 0x009896800000895d */ /* 0x002fea0003900000 */
[----:B------:R-:W1:Y:S02]  /*1bd40*/  @!P0 SYNCS.PHASECHK.TRANS64 P0, [R7+URZ], R0 ;  /* 0x00000000070085a7 */ /* 0x000e64000800007f */
[----:B-1----:R-:W-:Y:S05]  /*1bd50*/  @!P0 BRA `(.L_x_567) ;  /* 0xfffffffc00f08947 */ /* 0x002fea000383ffff */
[----:B------:R-:W-:Y:S05]  /*1bd60*/  BRA `(.L_x_577) ;  /* 0xfffffffc00287947 */ /* 0x000fea000383ffff */
.L_x_578:
[----:B------:R-:W-:-:S00]  /*1bd70*/  BRA `(.L_x_578) ;  /* 0xfffffffc00fc7947 */ /* 0x000fc0000383ffff */
[----:B------:R-:W-:-:S00]  /*1bd80*/  NOP ;  /* 0x0000000000007918 */ /* 0x000fc00000000000 */
[----:B------:R-:W-:-:S00]  /*1bd90*/  NOP ;  /* 0x0000000000007918 */ /* 0x000fc00000000000 */
[----:B------:R-:W-:-:S00]  /*1bda0*/  NOP ;  /* 0x0000000000007918 */ /* 0x000fc00000000000 */
[----:B------:R-:W-:-:S00]  /*1bdb0*/  NOP ;  /* 0x0000000000007918 */ /* 0x000fc00000000000 */
[----:B------:R-:W-:-:S00]  /*1bdc0*/  NOP ;  /* 0x0000000000007918 */ /* 0x000fc00000000000 */
[----:B------:R-:W-:-:S00]  /*1bdd0*/  NOP ;  /* 0x0000000000007918 */ /* 0x000fc00000000000 */
[----:B------:R-:W-:-:S00]  /*1bde0*/  NOP ;  /* 0x0000000000007918 */ /* 0x000fc00000000000 */
[----:B------:R-:W-:-:S00]  /*1bdf0*/  NOP ;  /* 0x0000000000007918 */ /* 0x000fc00000000000 */
.L_x_579:


//--------------------- .nv.global.init           --------------------------
	.section	.nv.global.init,"aw",@progbits
.nv.global.init:
	.type		$str$22,@object
	.size		$str$22,($str$23 - $str$22)
$str$22:
        /*0000*/ 	.byte	0x6b, 0x5f, 0x74, 0x69, 0x6c, 0x65, 0x5f, 0x63, 0x6f, 0x75, 0x6e, 0x74, 0x20, 0x3e, 0x3d, 0x20
        /*0010*/ 	.byte	0x31, 0x00
	.type		$str$23,@object
	.size		$str$23,(__unnamed_1 - $str$23)
$str$23:
        /*0012*/ 	.byte	0x2f, 0x74, 0x6d, 0x70, 0x2f, 0x63, 0x75, 0x74, 0x6c, 0x61, 0x73, 0x73, 0x5f, 0x73, 0x77, 0x65
        /*0022*/ 	.byte	0x65, 0x70, 0x5f, 0x73, 0x72, 0x63, 0x2f, 0x69, 0x6e, 0x63, 0x6c, 0x75, 0x64, 0x65, 0x2f, 0x63
        /*0032*/ 	.byte	0x75, 0x74, 0x6c, 0x61, 0x73, 0x73, 0x2f, 0x67, 0x65, 0x6d, 0x6d, 0x2f, 0x63, 0x6f, 0x6c, 0x6c
        /*0042*/ 	.byte	0x65, 0x63, 0x74, 0x69, 0x76, 0x65, 0x2f, 0x73, 0x6d, 0x39, 0x30, 0x5f, 0x6d, 0x6d, 0x61, 0x5f
        /*0052*/ 	.byte	0x74, 0x6d, 0x61, 0x5f, 0x67, 0x6d, 0x6d, 0x61, 0x5f, 0x73, 0x73, 0x5f, 0x77, 0x61, 0x72, 0x70
        /*0062*/ 	.byte	0x73, 0x70, 0x65, 0x63, 0x69, 0x61, 0x6c, 0x69, 0x7a, 0x65, 0x64, 0x2e, 0x68, 0x70, 0x70, 0x00
	.type		__unnamed_1,@object
	.size		__unnamed_1,(.L_0 - __unnamed_1)
__unnamed_1:
        /* <DEDUP_REMOVED lines=183> */
.L_0:


//--------------------- .nv.shared._ZN7cutlass13device_kernelINS_4gemm6kernel13GemmUniversalIN4cute5tupleIJiiiiEEENS1_10collective13CollectiveMmaINS1_34MainloopSm90TmaGmmaWarpSpecializedILi3ENS5_IJNS4_1CILi4EEENSA_ILi2EEENSA_ILi1EEEEEENS1_35KernelTmaWarpSpecializedCooperativeEEENS5_IJNSA_ILi256EEESH_NSA_ILi64EEEEEENS_10bfloat16_tENS5_IJlSD_lEEESK_SL_NS4_8TiledMMAINS4_8MMA_AtomIJNS4_4SM904GMMA28MMA_64x256x16_F32BF16BF16_SSILNSP_5MajorE0ELSR_0ELNSP_7ScaleInE1ELSS_1EEEEEENS4_6LayoutINS5_IJSC_SD_SD_EEENS5_IJSD_NSA_ILi0EEESX_EEEEENS5_IJNS4_10UnderscoreES10_S10_EEEEENS4_23SM90_TMA_LOAD_MULTICASTENS4_14ComposedLayoutINS4_7SwizzleILi3ELi4ELi3EEENS4_18smem_ptr_flag_bitsILi16EEENSV_INS5_IJNSA_ILi8EEESI_EEENS5_IJSI_SD_EEEEEEEvNS4_8identityES13_S1D_vS1E_EENS_8epilogue10collective6detail29Sm90TmaWarpSpecializedAdapterINS1H_15DefaultEpilogueISK_SL_SL_NS1G_6thread17LinearCombinationISK_Li1EffLNS1L_9ScaleType4KindE0ELNS_15FloatRoundStyleE2ESK_EENS1_15EpilogueDefaultEEEEEvvEEEEvNT_6ParamsE --------------------------
	.section	.nv.shared._ZN7cutlass13device_kernelINS_4gemm6kernel13GemmUniversalIN4cute5tupleIJiiiiEEENS1_10collective13CollectiveMmaINS1_34MainloopSm90TmaGmmaWarpSpecializedILi3ENS5_IJNS4_1CILi4EEENSA_ILi2EEENSA_ILi1EEEEEENS1_35KernelTmaWarpSpecializedCooperativeEEENS5_IJNSA_ILi256EEESH_NSA_ILi64EEEEEENS_10bfloat16_tENS5_IJlSD_lEEESK_SL_NS4_8TiledMMAINS4_8MMA_AtomIJNS4_4SM904GMMA28MMA_64x256x16_F32BF16BF16_SSILNSP_5MajorE0ELSR_0ELNSP_7ScaleInE1ELSS_1EEEEEENS4_6LayoutINS5_IJSC_SD_SD_EEENS5_IJSD_NSA_ILi0EEESX_EEEEENS5_IJNS4_10UnderscoreES10_S10_EEEEENS4_23SM90_TMA_LOAD_MULTICASTENS4_14ComposedLayoutINS4_7SwizzleILi3ELi4ELi3EEENS4_18smem_ptr_flag_bitsILi16EEENSV_INS5_IJNSA_ILi8EEESI_EEENS5_IJSI_SD_EEEEEEEvNS4_8identityES13_S1D_vS1E_EENS_8epilogue10collective6detail29Sm90TmaWarpSpecializedAdapterINS1H_15DefaultEpilogueISK_SL_SL_NS1G_6thread17LinearCombinationISK_Li1EffLNS1L_9ScaleType4KindE0ELNS_15FloatRoundStyleE2ESK_EENS1_15EpilogueDefaultEEEEEvvEEEEvNT_6ParamsE,"aw",@nobits
	.sectionflags	@""
	.align	16
	.zero		1024


//--------------------- .nv.shared.reserved.0     --------------------------
	.section	.nv.shared.reserved.0,"aw",@nobits
	.weak		__nv_reservedSMEM_offset_0_alias
	.size		__nv_reservedSMEM_offset_0_alias, 0, 0
	.other		__nv_reservedSMEM_offset_0_alias,@"STO_CUDA_RESERVED_SHARED STV_DEFAULT"
__nv_reservedSMEM_offset_0_alias:
	.zero		0


//--------------------- .nv.global                --------------------------
	.section	.nv.global,"aw",@nobits
.nv.global:
	.type		_ZN40_INTERNAL_77e49445_4_k_cu_7c4451b0_162144cute1_E,@object
	.size		_ZN40_INTERNAL_77e49445_4_k_cu_7c4451b0_162144cute1_E,(_ZN40_INTERNAL_77e49445_4_k_cu_7c4451b0_162144cuda3std3__45__cpo6cbeginE - _ZN40_INTERNAL_77e49445_4_k_cu_7c4451b0_162144cute1_E)
_ZN40_INTERNAL_77e49445_4_k_cu_7c4451b0_162144cute1_E:
	.zero		1
	.type		_ZN40_INTERNAL_77e49445_4_k_cu_7c4451b0_162144cuda3std3__45__cpo6cbeginE,@object
	.size		_ZN40_INTERNAL_77e49445_4_k_cu_7c4451b0_162144cuda3std3__45__cpo6cbeginE,(_ZN40_INTERNAL_77e49445_4_k_cu_7c4451b0_162144cuda3std3__48in_placeE - _ZN40_INTERNAL_77e49445_4_k_cu_7c4451b0_162144cuda3std3__45__cpo6cbeginE)
_ZN40_INTERNAL_77e49445_4_k_cu_7c4451b0_162144cuda3std3__45__cpo6cbeginE:
	.zero		1
	.type		_ZN40_INTERNAL_77e49445_4_k_cu_7c4451b0_162144cuda3std3__48in_placeE,@object
	.size		_ZN40_INTERNAL_77e49445_4_k_cu_7c4451b0_162144cuda3std3__48in_placeE,(_ZN40_INTERNAL_77e49445_4_k_cu_7c4451b0_162144cuda3std6ranges3__45__cpo9iter_moveE - _ZN40_INTERNAL_77e49445_4_k_cu_7c4451b0_162144cuda3std3__48in_placeE)
_ZN40_INTERNAL_77e49445_4_k_cu_7c4451b0_162144cuda3std3__48in_placeE:
	.zero		1
	.type		_ZN40_INTERNAL_77e49445_4_k_cu_7c4451b0_162144cuda3std6ranges3__45__cpo9iter_moveE,@object
	.size		_ZN40_INTERNAL_77e49445_4_k_cu_7c4451b0_162144cuda3std6ranges3__45__cpo9iter_moveE,(_ZN40_INTERNAL_77e49445_4_k_cu_7c4451b0_162144cuda3std3__45__cpo5beginE - _ZN40_INTERNAL_77e49445_4_k_cu_7c4451b0_162144cuda3std6ranges3__45__cpo9iter_moveE)
_ZN40_INTERNAL_77e49445_4_k_cu_7c4451b0_162144cuda3std6ranges3__45__cpo9iter_moveE:
	.zero		1
	.type		_ZN40_INTERNAL_77e49445_4_k_cu_7c4451b0_162144cuda3std3__45__cpo5beginE,@object
	.size		_ZN40_INTERNAL_77e49445_4_k_cu_7c4451b0_162144cuda3std3__45__cpo5beginE,(_ZN40_INTERNAL_77e49445_4_k_cu_7c4451b0_162144cuda3std3__442_GLOBAL__N__77e49445_4_k_cu_7c4451b0_162146ignoreE - _ZN40_INTERNAL_77e49445_4_k_cu_7c4451b0_162144cuda3std3__45__cpo5beginE)
_ZN40_INTERNAL_77e49445_4_k_cu_7c4451b0_162144cuda3std3__45__cpo5beginE:
	.zero		1
	.type		_ZN40_INTERNAL_77e49445_4_k_cu_7c4451b0_162144cuda3std3__442_GLOBAL__N__77e49445_4_k_cu_7c4451b0_162146ignoreE,@object
	.size		_ZN40_INTERNAL_77e49445_4_k_cu_7c4451b0_162144cuda3std3__442_GLOBAL__N__77e49445_4_k_cu_7c4451b0_162146ignoreE,(_ZN40_INTERNAL_77e49445_4_k_cu_7c4451b0_162144cute7productE - _ZN40_INTERNAL_77e49445_4_k_cu_7c4451b0_162144cuda3std3__442_GLOBAL__N__77e49445_4_k_cu_7c4451b0_162146ignoreE)
_ZN40_INTERNAL_77e49445_4_k_cu_7c4451b0_162144cuda3std3__442_GLOBAL__N__77e49445_4_k_cu_7c4451b0_162146ignoreE:
	.zero		1
	.type		_ZN40_INTERNAL_77e49445_4_k_cu_7c4451b0_162144cute7productE,@object
	.size		_ZN40_INTERNAL_77e49445_4_k_cu_7c4451b0_162144cute7productE,(_ZN40_INTERNAL_77e49445_4_k_cu_7c4451b0_162144cuda3std3__45__cpo3endE - _ZN40_INTERNAL_77e49445_4_k_cu_7c4451b0_162144cute7productE)
_ZN40_INTERNAL_77e49445_4_k_cu_7c4451b0_162144cute7productE:
	.zero		1
	.type		_ZN40_INTERNAL_77e49445_4_k_cu_7c4451b0_162144cuda3std3__45__cpo3endE,@object
	.size		_ZN40_INTERNAL_77e49445_4_k_cu_7c4451b0_162144cuda3std3__45__cpo3endE,(_ZN40_INTERNAL_77e49445_4_k_cu_7c4451b0_162144cuda3std3__419piecewise_constructE - _ZN40_INTERNAL_77e49445_4_k_cu_7c4451b0_162144cuda3std3__45__cpo3endE)
_ZN40_INTERNAL_77e49445_4_k_cu_7c4451b0_162144cuda3std3__45__cpo3endE:
	.zero		1
	.type		_ZN40_INTERNAL_77e49445_4_k_cu_7c4451b0_162144cuda3std3__419piecewise_constructE,@object
	.size		_ZN40_INTERNAL_77e49445_4_k_cu_7c4451b0_162144cuda3std3__419piecewise_constructE,(_ZN40_INTERNAL_77e49445_4_k_cu_7c4451b0_162144cuda3std3__45__cpo4cendE - _ZN40_INTERNAL_77e49445_4_k_cu_7c4451b0_162144cuda3std3__419piecewise_constructE)
_ZN40_INTERNAL_77e49445_4_k_cu_7c4451b0_162144cuda3std3__419piecewise_constructE:
	.zero		1
	.type		_ZN40_INTERNAL_77e49445_4_k_cu_7c4451b0_162144cuda3std3__45__cpo4cendE,@object
	.size		_ZN40_INTERNAL_77e49445_4_k_cu_7c4451b0_162144cuda3std3__45__cpo4cendE,(_ZN40_INTERNAL_77e49445_4_k_cu_7c4451b0_162144cuda3std6ranges3__45__cpo4swapE - _ZN40_INTERNAL_77e49445_4_k_cu_7c4451b0_162144cuda3std3__45__cpo4cendE)
_ZN40_INTERNAL_77e49445_4_k_cu_7c4451b0_162144cuda3std3__45__cpo4cendE:
	.zero		1
	.type		_ZN40_INTERNAL_77e49445_4_k_cu_7c4451b0_162144cuda3std6ranges3__45__cpo4swapE,@object
	.size		_ZN40_INTERNAL_77e49445_4_k_cu_7c4451b0_162144cuda3std6ranges3__45__cpo4swapE,(.L_8 - _ZN40_INTERNAL_77e49445_4_k_cu_7c4451b0_162144cuda3std6ranges3__45__cpo4swapE)
_ZN40_INTERNAL_77e49445_4_k_cu_7c4451b0_162144cuda3std6ranges3__45__cpo4swapE:
	.zero		1
.L_8:


//--------------------- .nv.constant0._ZN7cutlass13device_kernelINS_4gemm6kernel13GemmUniversalIN4cute5tupleIJiiiiEEENS1_10collective13CollectiveMmaINS1_34MainloopSm90TmaGmmaWarpSpecializedILi3ENS5_IJNS4_1CILi4EEENSA_ILi2EEENSA_ILi1EEEEEENS1_35KernelTmaWarpSpecializedCooperativeEEENS5_IJNSA_ILi256EEESH_NSA_ILi64EEEEEENS_10bfloat16_tENS5_IJlSD_lEEESK_SL_NS4_8TiledMMAINS4_8MMA_AtomIJNS4_4SM904GMMA28MMA_64x256x16_F32BF16BF16_SSILNSP_5MajorE0ELSR_0ELNSP_7ScaleInE1ELSS_1EEEEEENS4_6LayoutINS5_IJSC_SD_SD_EEENS5_IJSD_NSA_ILi0EEESX_EEEEENS5_IJNS4_10UnderscoreES10_S10_EEEEENS4_23SM90_TMA_LOAD_MULTICASTENS4_14ComposedLayoutINS4_7SwizzleILi3ELi4ELi3EEENS4_18smem_ptr_flag_bitsILi16EEENSV_INS5_IJNSA_ILi8EEESI_EEENS5_IJSI_SD_EEEEEEEvNS4_8identityES13_S1D_vS1E_EENS_8epilogue10collective6detail29Sm90TmaWarpSpecializedAdapterINS1H_15DefaultEpilogueISK_SL_SL_NS1G_6thread17LinearCombinationISK_Li1EffLNS1L_9ScaleType4KindE0ELNS_15FloatRoundStyleE2ESK_EENS1_15EpilogueDefaultEEEEEvvEEEEvNT_6ParamsE --------------------------
	.section	.nv.constant0._ZN7cutlass13device_kernelINS_4gemm6kernel13GemmUniversalIN4cute5tupleIJiiiiEEENS1_10collective13CollectiveMmaINS1_34MainloopSm90TmaGmmaWarpSpecializedILi3ENS5_IJNS4_1CILi4EEENSA_ILi2EEENSA_ILi1EEEEEENS1_35KernelTmaWarpSpecializedCooperativeEEENS5_IJNSA_ILi256EEESH_NSA_ILi64EEEEEENS_10bfloat16_tENS5_IJlSD_lEEESK_SL_NS4_8TiledMMAINS4_8MMA_AtomIJNS4_4SM904GMMA28MMA_64x256x16_F32BF16BF16_SSILNSP_5MajorE0ELSR_0ELNSP_7ScaleInE1ELSS_1EEEEEENS4_6LayoutINS5_IJSC_SD_SD_EEENS5_IJSD_NSA_ILi0EEESX_EEEEENS5_IJNS4_10UnderscoreES10_S10_EEEEENS4_23SM90_TMA_LOAD_MULTICASTENS4_14ComposedLayoutINS4_7SwizzleILi3ELi4ELi3EEENS4_18smem_ptr_flag_bitsILi16EEENSV_INS5_IJNSA_ILi8EEESI_EEENS5_IJSI_SD_EEEEEEEvNS4_8identityES13_S1D_vS1E_EENS_8epilogue10collective6detail29Sm90TmaWarpSpecializedAdapterINS1H_15DefaultEpilogueISK_SL_SL_NS1G_6thread17LinearCombinationISK_Li1EffLNS1L_9ScaleType4KindE0ELNS_15FloatRoundStyleE2ESK_EENS1_15EpilogueDefaultEEEEEvvEEEEvNT_6ParamsE,"a",@progbits
	.sectionflags	@""
	.align	4
.nv.constant0._ZN7cutlass13device_kernelINS_4gemm6kernel13GemmUniversalIN4cute5tupleIJiiiiEEENS1_10collective13CollectiveMmaINS1_34MainloopSm90TmaGmmaWarpSpecializedILi3ENS5_IJNS4_1CILi4EEENSA_ILi2EEENSA_ILi1EEEEEENS1_35KernelTmaWarpSpecializedCooperativeEEENS5_IJNSA_ILi256EEESH_NSA_ILi64EEEEEENS_10bfloat16_tENS5_IJlSD_lEEESK_SL_NS4_8TiledMMAINS4_8MMA_AtomIJNS4_4SM904GMMA28MMA_64x256x16_F32BF16BF16_SSILNSP_5MajorE0ELSR_0ELNSP_7ScaleInE1ELSS_1EEEEEENS4_6LayoutINS5_IJSC_SD_SD_EEENS5_IJSD_NSA_ILi0EEESX_EEEEENS5_IJNS4_10UnderscoreES10_S10_EEEEENS4_23SM90_TMA_LOAD_MULTICASTENS4_14ComposedLayoutINS4_7SwizzleILi3ELi4ELi3EEENS4_18smem_ptr_flag_bitsILi16EEENSV_INS5_IJNSA_ILi8EEESI_EEENS5_IJSI_SD_EEEEEEEvNS4_8identityES13_S1D_vS1E_EENS_8epilogue10collective6detail29Sm90TmaWarpSpecializedAdapterINS1H_15DefaultEpilogueISK_SL_SL_NS1G_6thread17LinearCombinationISK_Li1EffLNS1L_9ScaleType4KindE0ELNS_15FloatRoundStyleE2ESK_EENS1_15EpilogueDefaultEEEEEvvEEEEvNT_6ParamsE:
	.zero		1664


//--------------------- SYMBOLS --------------------------

	.type		.nv.reservedSmem.offset0,@object
	.size		.nv.reservedSmem.offset0,0x4
	.type		__assertfail,@function
